	.target	sm_90a

	.elftype	@"ET_EXEC"


//--------------------- .note.nv.tkinfo           --------------------------
	.section	.note.nv.tkinfo,"",@"SHT_NOTE"
	.sectionflags	@"SHF_NOTE_NV_TKINFO"
	.tkinfo
        /*0018*/ 	.word	0x00000002
        /*0030*/ 	.string	""
        /*0030*/ 	.string	"ptxas"
        /*0030*/ 	.string	"Cuda compilation tools, release 13.0, V13.0.88"
        /*0030*/ 	.string	"Build cuda_13.0.r13.0/compiler.36424714_0"
        /*0030*/ 	.string	"-arch sm_90a -m 64 "



//--------------------- .note.nv.cuinfo           --------------------------
	.section	.note.nv.cuinfo,"",@"SHT_NOTE"
	.sectionflags	@"SHF_NOTE_NV_CUINFO"
        /*0018*/ 	.short	0x0002
        /*001a*/ 	.short	0x005a
        /*001c*/ 	.short	0x0082
	.zero		2


//--------------------- .nv.info                  --------------------------
	.section	.nv.info,"",@"SHT_CUDA_INFO"
	.align	4


	//----- nvinfo : EIATTR_REGCOUNT
	.align		4
        /*0000*/ 	.byte	0x04, 0x2f
        /*0002*/ 	.short	(.L_1 - .L_0)
	.align		4
.L_0:
        /*0004*/ 	.word	index@(_ZN17fastertransformer38transposeMatrix_COL32ToColMajor_kernelI7__half2EEvPT_PKS2_ii)
        /*0008*/ 	.word	0x0000000a


	//----- nvinfo : EIATTR_FRAME_SIZE
	.align		4
.L_1:
        /*000c*/ 	.byte	0x04, 0x11
        /*000e*/ 	.short	(.L_3 - .L_2)
	.align		4
.L_2:
        /*0010*/ 	.word	index@(_ZN17fastertransformer38transposeMatrix_COL32ToColMajor_kernelI7__half2EEvPT_PKS2_ii)
        /*0014*/ 	.word	0x00000000


	//----- nvinfo : EIATTR_REGCOUNT
	.align		4
.L_3:
        /*0018*/ 	.byte	0x04, 0x2f
        /*001a*/ 	.short	(.L_5 - .L_4)
	.align		4
.L_4:
        /*001c*/ 	.word	index@(_ZN17fastertransformer38transposeMatrix_colMajorToCOL32_kernelI7__half2EEvPT_PKS2_ii)
        /*0020*/ 	.word	0x0000000a


	//----- nvinfo : EIATTR_FRAME_SIZE
	.align		4
.L_5:
        /*0024*/ 	.byte	0x04, 0x11
        /*0026*/ 	.short	(.L_7 - .L_6)
	.align		4
.L_6:
        /*0028*/ 	.word	index@(_ZN17fastertransformer38transposeMatrix_colMajorToCOL32_kernelI7__half2EEvPT_PKS2_ii)
        /*002c*/ 	.word	0x00000000


	//----- nvinfo : EIATTR_REGCOUNT
	.align		4
.L_7:
        /*0030*/ 	.byte	0x04, 0x2f
        /*0032*/ 	.short	(.L_9 - .L_8)
	.align		4
.L_8:
        /*0034*/ 	.word	index@(_ZN17fastertransformer22rowMajorToCOL32_kernelEP5char4PKS0_ii)
        /*0038*/ 	.word	0x0000000a


	//----- nvinfo : EIATTR_FRAME_SIZE
	.align		4
.L_9:
        /*003c*/ 	.byte	0x04, 0x11
        /*003e*/ 	.short	(.L_11 - .L_10)
	.align		4
.L_10:
        /*0040*/ 	.word	index@(_ZN17fastertransformer22rowMajorToCOL32_kernelEP5char4PKS0_ii)
        /*0044*/ 	.word	0x00000000


	//----- nvinfo : EIATTR_REGCOUNT
	.align		4
.L_11:
        /*0048*/ 	.byte	0x04, 0x2f
        /*004a*/ 	.short	(.L_13 - .L_12)
	.align		4
.L_12:
        /*004c*/ 	.word	index@(_ZN17fastertransformer38transposeMatrix_COL32ToColMajor_kernelIfEEvPT_PKS1_ii)
        /*0050*/ 	.word	0x0000000a


	//----- nvinfo : EIATTR_FRAME_SIZE
	.align		4
.L_13:
        /*0054*/ 	.byte	0x04, 0x11
        /*0056*/ 	.short	(.L_15 - .L_14)
	.align		4
.L_14:
        /*0058*/ 	.word	index@(_ZN17fastertransformer38transposeMatrix_COL32ToColMajor_kernelIfEEvPT_PKS1_ii)
        /*005c*/ 	.word	0x00000000


	//----- nvinfo : EIATTR_REGCOUNT
	.align		4
.L_15:
        /*0060*/ 	.byte	0x04, 0x2f
        /*0062*/ 	.short	(.L_17 - .L_16)
	.align		4
.L_16:
        /*0064*/ 	.word	index@(_ZN17fastertransformer38transposeMatrix_COL32ToColMajor_kernelI6__halfEEvPT_PKS2_ii)
        /*0068*/ 	.word	0x0000000a


	//----- nvinfo : EIATTR_FRAME_SIZE
	.align		4
.L_17:
        /*006c*/ 	.byte	0x04, 0x11
        /*006e*/ 	.short	(.L_19 - .L_18)
	.align		4
.L_18:
        /*0070*/ 	.word	index@(_ZN17fastertransformer38transposeMatrix_COL32ToColMajor_kernelI6__halfEEvPT_PKS2_ii)
        /*0074*/ 	.word	0x00000000


	//----- nvinfo : EIATTR_REGCOUNT
	.align		4
.L_19:
        /*0078*/ 	.byte	0x04, 0x2f
        /*007a*/ 	.short	(.L_21 - .L_20)
	.align		4
.L_20:
        /*007c*/ 	.word	index@(_ZN17fastertransformer38transposeMatrix_COL32ToColMajor_kernelIaEEvPT_PKS1_ii)
        /*0080*/ 	.word	0x00000008


	//----- nvinfo : EIATTR_FRAME_SIZE
	.align		4
.L_21:
        /*0084*/ 	.byte	0x04, 0x11
        /*0086*/ 	.short	(.L_23 - .L_22)
	.align		4
.L_22:
        /*0088*/ 	.word	index@(_ZN17fastertransformer38transposeMatrix_COL32ToColMajor_kernelIaEEvPT_PKS1_ii)
        /*008c*/ 	.word	0x00000000


	//----- nvinfo : EIATTR_REGCOUNT
	.align		4
.L_23:
        /*0090*/ 	.byte	0x04, 0x2f
        /*0092*/ 	.short	(.L_25 - .L_24)
	.align		4
.L_24:
        /*0094*/ 	.word	index@(_ZN17fastertransformer38transposeMatrix_colMajorToCOL32_kernelIfEEvPT_PKS1_ii)
        /*0098*/ 	.word	0x0000000a


	//----- nvinfo : EIATTR_FRAME_SIZE
	.align		4
.L_25:
        /*009c*/ 	.byte	0x04, 0x11
        /*009e*/ 	.short	(.L_27 - .L_26)
	.align		4
.L_26:
        /*00a0*/ 	.word	index@(_ZN17fastertransformer38transposeMatrix_colMajorToCOL32_kernelIfEEvPT_PKS1_ii)
        /*00a4*/ 	.word	0x00000000


	//----- nvinfo : EIATTR_REGCOUNT
	.align		4
.L_27:
        /*00a8*/ 	.byte	0x04, 0x2f
        /*00aa*/ 	.short	(.L_29 - .L_28)
	.align		4
.L_28:
        /*00ac*/ 	.word	index@(_ZN17fastertransformer38transposeMatrix_colMajorToCOL32_kernelI6__halfEEvPT_PKS2_ii)
        /*00b0*/ 	.word	0x0000000a


	//----- nvinfo : EIATTR_FRAME_SIZE
	.align		4
.L_29:
        /*00b4*/ 	.byte	0x04, 0x11
        /*00b6*/ 	.short	(.L_31 - .L_30)
	.align		4
.L_30:
        /*00b8*/ 	.word	index@(_ZN17fastertransformer38transposeMatrix_colMajorToCOL32_kernelI6__halfEEvPT_PKS2_ii)
        /*00bc*/ 	.word	0x00000000


	//----- nvinfo : EIATTR_REGCOUNT
	.align		4
.L_31:
        /*00c0*/ 	.byte	0x04, 0x2f
        /*00c2*/ 	.short	(.L_33 - .L_32)
	.align		4
.L_32:
        /*00c4*/ 	.word	index@(_ZN17fastertransformer47transposeMatrix_colMajorToCOL32_quantize_kernelIfEEvP5char4PKT_iiPKf)
        /*00c8*/ 	.word	0x00000010


	//----- nvinfo : EIATTR_FRAME_SIZE
	.align		4
.L_33:
        /*00cc*/ 	.byte	0x04, 0x11
        /*00ce*/ 	.short	(.L_35 - .L_34)
	.align		4
.L_34:
        /*00d0*/ 	.word	index@(_ZN17fastertransformer47transposeMatrix_colMajorToCOL32_quantize_kernelIfEEvP5char4PKT_iiPKf)
        /*00d4*/ 	.word	0x00000000


	//----- nvinfo : EIATTR_REGCOUNT
	.align		4
.L_35:
        /*00d8*/ 	.byte	0x04, 0x2f
        /*00da*/ 	.short	(.L_37 - .L_36)
	.align		4
.L_36:
        /*00dc*/ 	.word	index@(_ZN17fastertransformer47transposeMatrix_colMajorToCOL32_quantize_kernelI6__halfEEvP5char4PKT_iiPKf)
        /*00e0*/ 	.word	0x0000000f


	//----- nvinfo : EIATTR_FRAME_SIZE
	.align		4
.L_37:
        /*00e4*/ 	.byte	0x04, 0x11
        /*00e6*/ 	.short	(.L_39 - .L_38)
	.align		4
.L_38:
        /*00e8*/ 	.word	index@(_ZN17fastertransformer47transposeMatrix_colMajorToCOL32_quantize_kernelI6__halfEEvP5char4PKT_iiPKf)
        /*00ec*/ 	.word	0x00000000


	//----- nvinfo : EIATTR_MIN_STACK_SIZE
	.align		4
.L_39:
        /*00f0*/ 	.byte	0x04, 0x12
        /*00f2*/ 	.short	(.L_41 - .L_40)
	.align		4
.L_40:
        /*00f4*/ 	.word	index@(_ZN17fastertransformer47transposeMatrix_colMajorToCOL32_quantize_kernelI6__halfEEvP5char4PKT_iiPKf)
        /*00f8*/ 	.word	0x00000000


	//----- nvinfo : EIATTR_MIN_STACK_SIZE
	.align		4
.L_41:
        /*00fc*/ 	.byte	0x04, 0x12
        /*00fe*/ 	.short	(.L_43 - .L_42)
	.align		4
.L_42:
        /*0100*/ 	.word	index@(_ZN17fastertransformer47transposeMatrix_colMajorToCOL32_quantize_kernelIfEEvP5char4PKT_iiPKf)
        /*0104*/ 	.word	0x00000000


	//----- nvinfo : EIATTR_MIN_STACK_SIZE
	.align		4
.L_43:
        /*0108*/ 	.byte	0x04, 0x12
        /*010a*/ 	.short	(.L_45 - .L_44)
	.align		4
.L_44:
        /*010c*/ 	.word	index@(_ZN17fastertransformer38transposeMatrix_colMajorToCOL32_kernelI6__halfEEvPT_PKS2_ii)
        /*0110*/ 	.word	0x00000000


	//----- nvinfo : EIATTR_MIN_STACK_SIZE
	.align		4
.L_45:
        /*0114*/ 	.byte	0x04, 0x12
        /*0116*/ 	.short	(.L_47 - .L_46)
	.align		4
.L_46:
        /*0118*/ 	.word	index@(_ZN17fastertransformer38transposeMatrix_colMajorToCOL32_kernelIfEEvPT_PKS1_ii)
        /*011c*/ 	.word	0x00000000


	//----- nvinfo : EIATTR_MIN_STACK_SIZE
	.align		4
.L_47:
        /*0120*/ 	.byte	0x04, 0x12
        /*0122*/ 	.short	(.L_49 - .L_48)
	.align		4
.L_48:
        /*0124*/ 	.word	index@(_ZN17fastertransformer38transposeMatrix_COL32ToColMajor_kernelIaEEvPT_PKS1_ii)
        /*0128*/ 	.word	0x00000000


	//----- nvinfo : EIATTR_MIN_STACK_SIZE
	.align		4
.L_49:
        /*012c*/ 	.byte	0x04, 0x12
        /*012e*/ 	.short	(.L_51 - .L_50)
	.align		4
.L_50:
        /*0130*/ 	.word	index@(_ZN17fastertransformer38transposeMatrix_COL32ToColMajor_kernelI6__halfEEvPT_PKS2_ii)
        /*0134*/ 	.word	0x00000000


	//----- nvinfo : EIATTR_MIN_STACK_SIZE
	.align		4
.L_51:
        /*0138*/ 	.byte	0x04, 0x12
        /*013a*/ 	.short	(.L_53 - .L_52)
	.align		4
.L_52:
        /*013c*/ 	.word	index@(_ZN17fastertransformer38transposeMatrix_COL32ToColMajor_kernelIfEEvPT_PKS1_ii)
        /*0140*/ 	.word	0x00000000


	//----- nvinfo : EIATTR_MIN_STACK_SIZE
	.align		4
.L_53:
        /*0144*/ 	.byte	0x04, 0x12
        /*0146*/ 	.short	(.L_55 - .L_54)
	.align		4
.L_54:
        /*0148*/ 	.word	index@(_ZN17fastertransformer22rowMajorToCOL32_kernelEP5char4PKS0_ii)
        /*014c*/ 	.word	0x00000000


	//----- nvinfo : EIATTR_MIN_STACK_SIZE
	.align		4
.L_55:
        /*0150*/ 	.byte	0x04, 0x12
        /*0152*/ 	.short	(.L_57 - .L_56)
	.align		4
.L_56:
        /*0154*/ 	.word	index@(_ZN17fastertransformer38transposeMatrix_colMajorToCOL32_kernelI7__half2EEvPT_PKS2_ii)
        /*0158*/ 	.word	0x00000000


	//----- nvinfo : EIATTR_MIN_STACK_SIZE
	.align		4
.L_57:
        /*015c*/ 	.byte	0x04, 0x12
        /*015e*/ 	.short	(.L_59 - .L_58)
	.align		4
.L_58:
        /*0160*/ 	.word	index@(_ZN17fastertransformer38transposeMatrix_COL32ToColMajor_kernelI7__half2EEvPT_PKS2_ii)
        /*0164*/ 	.word	0x00000000
.L_59:


//--------------------- .nv.compat                --------------------------
	.section	.nv.compat,"",@"SHT_CUDA_COMPAT_INFO"
	.align	4
        /*0000*/ 	.byte	0x02, 0x09, 0x01, 0x00, 0x02, 0x02, 0x01, 0x00, 0x02, 0x05, 0x05, 0x00, 0x03, 0x07, 0x01, 0x01
        /*0010*/ 	.byte	0x02, 0x03, 0x00, 0x00, 0x02, 0x06, 0x01, 0x00, 0x04, 0x0b, 0x08, 0x00, 0x00, 0x00, 0x00, 0x00
        /*0020*/ 	.byte	0x00, 0x00, 0x00, 0x00


//--------------------- .nv.info._ZN17fastertransformer47transposeMatrix_colMajorToCOL32_quantize_kernelI6__halfEEvP5char4PKT_iiPKf --------------------------
	.section	.nv.info._ZN17fastertransformer47transposeMatrix_colMajorToCOL32_quantize_kernelI6__halfEEvP5char4PKT_iiPKf,"",@"SHT_CUDA_INFO"
	.sectionflags	@""
	.align	4


	//----- nvinfo : EIATTR_CUDA_API_VERSION
	.align		4
        /*0000*/ 	.byte	0x04, 0x37
        /*0002*/ 	.short	(.L_61 - .L_60)
.L_60:
        /*0004*/ 	.word	0x00000082


	//----- nvinfo : EIATTR_KPARAM_INFO
	.align		4
.L_61:
        /*0008*/ 	.byte	0x04, 0x17
        /*000a*/ 	.short	(.L_63 - .L_62)
.L_62:
        /*000c*/ 	.word	0x00000000
        /*0010*/ 	.short	0x0004
        /*0012*/ 	.short	0x0018
        /*0014*/ 	.byte	0x00, 0xf0, 0x21, 0x00


	//----- nvinfo : EIATTR_KPARAM_INFO
	.align		4
.L_63:
        /*0018*/ 	.byte	0x04, 0x17
        /*001a*/ 	.short	(.L_65 - .L_64)
.L_64:
        /*001c*/ 	.word	0x00000000
        /*0020*/ 	.short	0x0003
        /*0022*/ 	.short	0x0014
        /*0024*/ 	.byte	0x00, 0xf0, 0x11, 0x00


	//----- nvinfo : EIATTR_KPARAM_INFO
	.align		4
.L_65:
        /*0028*/ 	.byte	0x04, 0x17
        /*002a*/ 	.short	(.L_67 - .L_66)
.L_66:
        /*002c*/ 	.word	0x00000000
        /*0030*/ 	.short	0x0002
        /*0032*/ 	.short	0x0010
        /*0034*/ 	.byte	0x00, 0xf0, 0x11, 0x00


	//----- nvinfo : EIATTR_KPARAM_INFO
	.align		4
.L_67:
        /*0038*/ 	.byte	0x04, 0x17
        /*003a*/ 	.short	(.L_69 - .L_68)
.L_68:
        /*003c*/ 	.word	0x00000000
        /*0040*/ 	.short	0x0001
        /*0042*/ 	.short	0x0008
        /*0044*/ 	.byte	0x00, 0xf0, 0x21, 0x00


	//----- nvinfo : EIATTR_KPARAM_INFO
	.align		4
.L_69:
        /*0048*/ 	.byte	0x04, 0x17
        /*004a*/ 	.short	(.L_71 - .L_70)
.L_70:
        /*004c*/ 	.word	0x00000000
        /*0050*/ 	.short	0x0000
        /*0052*/ 	.short	0x0000
        /*0054*/ 	.byte	0x00, 0xf0, 0x21, 0x00


	//----- nvinfo : EIATTR_SPARSE_MMA_MASK
	.align		4
.L_71:
        /*0058*/ 	.byte	0x03, 0x50
        /*005a*/ 	.short	0x0000


	//----- nvinfo : EIATTR_MAXREG_COUNT
	.align		4
        /*005c*/ 	.byte	0x03, 0x1b
        /*005e*/ 	.short	0x00ff


	//----- nvinfo : EIATTR_MERCURY_ISA_VERSION
	.align		4
        /*0060*/ 	.byte	0x03, 0x5f
        /*0062*/ 	.short	0x0101


	//----- nvinfo : EIATTR_EXIT_INSTR_OFFSETS
	.align		4
        /*0064*/ 	.byte	0x04, 0x1c
        /*0066*/ 	.short	(.L_73 - .L_72)


	//   ....[0]....
.L_72:
        /*0068*/ 	.word	0x000000d0


	//   ....[1]....
        /*006c*/ 	.word	0x00000330


	//----- nvinfo : EIATTR_CBANK_PARAM_SIZE
	.align		4
.L_73:
        /*0070*/ 	.byte	0x03, 0x19
        /*0072*/ 	.short	0x0020


	//----- nvinfo : EIATTR_PARAM_CBANK
	.align		4
        /*0074*/ 	.byte	0x04, 0x0a
        /*0076*/ 	.short	(.L_75 - .L_74)
	.align		4
.L_74:
        /*0078*/ 	.word	index@(.nv.constant0._ZN17fastertransformer47transposeMatrix_colMajorToCOL32_quantize_kernelI6__halfEEvP5char4PKT_iiPKf)
        /*007c*/ 	.short	0x0210
        /*007e*/ 	.short	0x0020


	//----- nvinfo : EIATTR_SW_WAR
	.align		4
.L_75:
        /*0080*/ 	.byte	0x04, 0x36
        /*0082*/ 	.short	(.L_77 - .L_76)
.L_76:
        /*0084*/ 	.word	0x00000008
.L_77:


//--------------------- .nv.info._ZN17fastertransformer47transposeMatrix_colMajorToCOL32_quantize_kernelIfEEvP5char4PKT_iiPKf --------------------------
	.section	.nv.info._ZN17fastertransformer47transposeMatrix_colMajorToCOL32_quantize_kernelIfEEvP5char4PKT_iiPKf,"",@"SHT_CUDA_INFO"
	.sectionflags	@""
	.align	4


	//----- nvinfo : EIATTR_CUDA_API_VERSION
	.align		4
        /*0000*/ 	.byte	0x04, 0x37
        /*0002*/ 	.short	(.L_79 - .L_78)
.L_78:
        /*0004*/ 	.word	0x00000082


	//----- nvinfo : EIATTR_KPARAM_INFO
	.align		4
.L_79:
        /*0008*/ 	.byte	0x04, 0x17
        /*000a*/ 	.short	(.L_81 - .L_80)
.L_80:
        /*000c*/ 	.word	0x00000000
        /*0010*/ 	.short	0x0004
        /*0012*/ 	.short	0x0018
        /*0014*/ 	.byte	0x00, 0xf0, 0x21, 0x00


	//----- nvinfo : EIATTR_KPARAM_INFO
	.align		4
.L_81:
        /*0018*/ 	.byte	0x04, 0x17
        /*001a*/ 	.short	(.L_83 - .L_82)
.L_82:
        /*001c*/ 	.word	0x00000000
        /*0020*/ 	.short	0x0003
        /*0022*/ 	.short	0x0014
        /*0024*/ 	.byte	0x00, 0xf0, 0x11, 0x00


	//----- nvinfo : EIATTR_KPARAM_INFO
	.align		4
.L_83:
        /*0028*/ 	.byte	0x04, 0x17
        /*002a*/ 	.short	(.L_85 - .L_84)
.L_84:
        /*002c*/ 	.word	0x00000000
        /*0030*/ 	.short	0x0002
        /*0032*/ 	.short	0x0010
        /*0034*/ 	.byte	0x00, 0xf0, 0x11, 0x00


	//----- nvinfo : EIATTR_KPARAM_INFO
	.align		4
.L_85:
        /*0038*/ 	.byte	0x04, 0x17
        /*003a*/ 	.short	(.L_87 - .L_86)
.L_86:
        /*003c*/ 	.word	0x00000000
        /*0040*/ 	.short	0x0001
        /*0042*/ 	.short	0x0008
        /*0044*/ 	.byte	0x00, 0xf0, 0x21, 0x00


	//----- nvinfo : EIATTR_KPARAM_INFO
	.align		4
.L_87:
        /*0048*/ 	.byte	0x04, 0x17
        /*004a*/ 	.short	(.L_89 - .L_88)
.L_88:
        /*004c*/ 	.word	0x00000000
        /*0050*/ 	.short	0x0000
        /*0052*/ 	.short	0x0000
        /*0054*/ 	.byte	0x00, 0xf0, 0x21, 0x00


	//----- nvinfo : EIATTR_SPARSE_MMA_MASK
	.align		4
.L_89:
        /*0058*/ 	.byte	0x03, 0x50
        /*005a*/ 	.short	0x0000


	//----- nvinfo : EIATTR_MAXREG_COUNT
	.align		4
        /*005c*/ 	.byte	0x03, 0x1b
        /*005e*/ 	.short	0x00ff


	//----- nvinfo : EIATTR_MERCURY_ISA_VERSION
	.align		4
        /*0060*/ 	.byte	0x03, 0x5f
        /*0062*/ 	.short	0x0101


	//----- nvinfo : EIATTR_EXIT_INSTR_OFFSETS
	.align		4
        /*0064*/ 	.byte	0x04, 0x1c
        /*0066*/ 	.short	(.L_91 - .L_90)


	//   ....[0]....
.L_90:
        /*0068*/ 	.word	0x000000d0


	//   ....[1]....
        /*006c*/ 	.word	0x000002f0


	//----- nvinfo : EIATTR_CBANK_PARAM_SIZE
	.align		4
.L_91:
        /*0070*/ 	.byte	0x03, 0x19
        /*0072*/ 	.short	0x0020


	//----- nvinfo : EIATTR_PARAM_CBANK
	.align		4
        /*0074*/ 	.byte	0x04, 0x0a
        /*0076*/ 	.short	(.L_93 - .L_92)
	.align		4
.L_92:
        /*0078*/ 	.word	index@(.nv.constant0._ZN17fastertransformer47transposeMatrix_colMajorToCOL32_quantize_kernelIfEEvP5char4PKT_iiPKf)
        /*007c*/ 	.short	0x0210
        /*007e*/ 	.short	0x0020


	//----- nvinfo : EIATTR_SW_WAR
	.align		4
.L_93:
        /*0080*/ 	.byte	0x04, 0x36
        /*0082*/ 	.short	(.L_95 - .L_94)
.L_94:
        /*0084*/ 	.word	0x00000008
.L_95:


//--------------------- .nv.info._ZN17fastertransformer38transposeMatrix_colMajorToCOL32_kernelI6__halfEEvPT_PKS2_ii --------------------------
	.section	.nv.info._ZN17fastertransformer38transposeMatrix_colMajorToCOL32_kernelI6__halfEEvPT_PKS2_ii,"",@"SHT_CUDA_INFO"
	.sectionflags	@""
	.align	4


	//----- nvinfo : EIATTR_CUDA_API_VERSION
	.align		4
        /*0000*/ 	.byte	0x04, 0x37
        /*0002*/ 	.short	(.L_97 - .L_96)
.L_96:
        /*0004*/ 	.word	0x00000082


	//----- nvinfo : EIATTR_KPARAM_INFO
	.align		4
.L_97:
        /*0008*/ 	.byte	0x04, 0x17
        /*000a*/ 	.short	(.L_99 - .L_98)
.L_98:
        /*000c*/ 	.word	0x00000000
        /*0010*/ 	.short	0x0003
        /*0012*/ 	.short	0x0014
        /*0014*/ 	.byte	0x00, 0xf0, 0x11, 0x00


	//----- nvinfo : EIATTR_KPARAM_INFO
	.align		4
.L_99:
        /*0018*/ 	.byte	0x04, 0x17
        /*001a*/ 	.short	(.L_101 - .L_100)
.L_100:
        /*001c*/ 	.word	0x00000000
        /*0020*/ 	.short	0x0002
        /*0022*/ 	.short	0x0010
        /*0024*/ 	.byte	0x00, 0xf0, 0x11, 0x00


	//----- nvinfo : EIATTR_KPARAM_INFO
	.align		4
.L_101:
        /*0028*/ 	.byte	0x04, 0x17
        /*002a*/ 	.short	(.L_103 - .L_102)
.L_102:
        /*002c*/ 	.word	0x00000000
        /*0030*/ 	.short	0x0001
        /*0032*/ 	.short	0x0008
        /*0034*/ 	.byte	0x00, 0xf0, 0x21, 0x00


	//----- nvinfo : EIATTR_KPARAM_INFO
	.align		4
.L_103:
        /*0038*/ 	.byte	0x04, 0x17
        /*003a*/ 	.short	(.L_105 - .L_104)
.L_104:
        /*003c*/ 	.word	0x00000000
        /*0040*/ 	.short	0x0000
        /*0042*/ 	.short	0x0000
        /*0044*/ 	.byte	0x00, 0xf0, 0x21, 0x00


	//----- nvinfo : EIATTR_SPARSE_MMA_MASK
	.align		4
.L_105:
        /*0048*/ 	.byte	0x03, 0x50
        /*004a*/ 	.short	0x0000


	//----- nvinfo : EIATTR_MAXREG_COUNT
	.align		4
        /*004c*/ 	.byte	0x03, 0x1b
        /*004e*/ 	.short	0x00ff


	//----- nvinfo : EIATTR_MERCURY_ISA_VERSION
	.align		4
        /*0050*/ 	.byte	0x03, 0x5f
        /*0052*/ 	.short	0x0101


	//----- nvinfo : EIATTR_EXIT_INSTR_OFFSETS
	.align		4
        /*0054*/ 	.byte	0x04, 0x1c
        /*0056*/ 	.short	(.L_107 - .L_106)


	//   ....[0]....
.L_106:
        /*0058*/ 	.word	0x000000c0


	//   ....[1]....
        /*005c*/ 	.word	0x000001d0


	//----- nvinfo : EIATTR_CBANK_PARAM_SIZE
	.align		4
.L_107:
        /*0060*/ 	.byte	0x03, 0x19
        /*0062*/ 	.short	0x0018


	//----- nvinfo : EIATTR_PARAM_CBANK
	.align		4
        /*0064*/ 	.byte	0x04, 0x0a
        /*0066*/ 	.short	(.L_109 - .L_108)
	.align		4
.L_108:
        /*0068*/ 	.word	index@(.nv.constant0._ZN17fastertransformer38transposeMatrix_colMajorToCOL32_kernelI6__halfEEvPT_PKS2_ii)
        /*006c*/ 	.short	0x0210
        /*006e*/ 	.short	0x0018


	//----- nvinfo : EIATTR_SW_WAR
	.align		4
.L_109:
        /*0070*/ 	.byte	0x04, 0x36
        /*0072*/ 	.short	(.L_111 - .L_110)
.L_110:
        /*0074*/ 	.word	0x00000008
.L_111:


//--------------------- .nv.info._ZN17fastertransformer38transposeMatrix_colMajorToCOL32_kernelIfEEvPT_PKS1_ii --------------------------
	.section	.nv.info._ZN17fastertransformer38transposeMatrix_colMajorToCOL32_kernelIfEEvPT_PKS1_ii,"",@"SHT_CUDA_INFO"
	.sectionflags	@""
	.align	4


	//----- nvinfo : EIATTR_CUDA_API_VERSION
	.align		4
        /*0000*/ 	.byte	0x04, 0x37
        /*0002*/ 	.short	(.L_113 - .L_112)
.L_112:
        /*0004*/ 	.word	0x00000082


	//----- nvinfo : EIATTR_KPARAM_INFO
	.align		4
.L_113:
        /*0008*/ 	.byte	0x04, 0x17
        /*000a*/ 	.short	(.L_115 - .L_114)
.L_114:
        /*000c*/ 	.word	0x00000000
        /*0010*/ 	.short	0x0003
        /*0012*/ 	.short	0x0014
        /*0014*/ 	.byte	0x00, 0xf0, 0x11, 0x00


	//----- nvinfo : EIATTR_KPARAM_INFO
	.align		4
.L_115:
        /*0018*/ 	.byte	0x04, 0x17
        /*001a*/ 	.short	(.L_117 - .L_116)
.L_116:
        /*001c*/ 	.word	0x00000000
        /*0020*/ 	.short	0x0002
        /*0022*/ 	.short	0x0010
        /*0024*/ 	.byte	0x00, 0xf0, 0x11, 0x00


	//----- nvinfo : EIATTR_KPARAM_INFO
	.align		4
.L_117:
        /*0028*/ 	.byte	0x04, 0x17
        /*002a*/ 	.short	(.L_119 - .L_118)
.L_118:
        /*002c*/ 	.word	0x00000000
        /*0030*/ 	.short	0x0001
        /*0032*/ 	.short	0x0008
        /*0034*/ 	.byte	0x00, 0xf0, 0x21, 0x00


	//----- nvinfo : EIATTR_KPARAM_INFO
	.align		4
.L_119:
        /*0038*/ 	.byte	0x04, 0x17
        /*003a*/ 	.short	(.L_121 - .L_120)
.L_120:
        /*003c*/ 	.word	0x00000000
        /*0040*/ 	.short	0x0000
        /*0042*/ 	.short	0x0000
        /*0044*/ 	.byte	0x00, 0xf0, 0x21, 0x00


	//----- nvinfo : EIATTR_SPARSE_MMA_MASK
	.align		4
.L_121:
        /*0048*/ 	.byte	0x03, 0x50
        /*004a*/ 	.short	0x0000


	//----- nvinfo : EIATTR_MAXREG_COUNT
	.align		4
        /*004c*/ 	.byte	0x03, 0x1b
        /*004e*/ 	.short	0x00ff


	//----- nvinfo : EIATTR_MERCURY_ISA_VERSION
	.align		4
        /*0050*/ 	.byte	0x03, 0x5f
        /*0052*/ 	.short	0x0101


	//----- nvinfo : EIATTR_EXIT_INSTR_OFFSETS
	.align		4
        /*0054*/ 	.byte	0x04, 0x1c
        /*0056*/ 	.short	(.L_123 - .L_122)


	//   ....[0]....
.L_122:
        /*0058*/ 	.word	0x000000c0


	//   ....[1]....
        /*005c*/ 	.word	0x000001d0


	//----- nvinfo : EIATTR_CBANK_PARAM_SIZE
	.align		4
.L_123:
        /*0060*/ 	.byte	0x03, 0x19
        /*0062*/ 	.short	0x0018


	//----- nvinfo : EIATTR_PARAM_CBANK
	.align		4
        /*0064*/ 	.byte	0x04, 0x0a
        /*0066*/ 	.short	(.L_125 - .L_124)
	.align		4
.L_124:
        /*0068*/ 	.word	index@(.nv.constant0._ZN17fastertransformer38transposeMatrix_colMajorToCOL32_kernelIfEEvPT_PKS1_ii)
        /*006c*/ 	.short	0x0210
        /*006e*/ 	.short	0x0018


	//----- nvinfo : EIATTR_SW_WAR
	.align		4
.L_125:
        /*0070*/ 	.byte	0x04, 0x36
        /*0072*/ 	.short	(.L_127 - .L_126)
.L_126:
        /*0074*/ 	.word	0x00000008
.L_127:


//--------------------- .nv.info._ZN17fastertransformer38transposeMatrix_COL32ToColMajor_kernelIaEEvPT_PKS1_ii --------------------------
	.section	.nv.info._ZN17fastertransformer38transposeMatrix_COL32ToColMajor_kernelIaEEvPT_PKS1_ii,"",@"SHT_CUDA_INFO"
	.sectionflags	@""
	.align	4


	//----- nvinfo : EIATTR_CUDA_API_VERSION
	.align		4
        /*0000*/ 	.byte	0x04, 0x37
        /*0002*/ 	.short	(.L_129 - .L_128)
.L_128:
        /*0004*/ 	.word	0x00000082


	//----- nvinfo : EIATTR_KPARAM_INFO
	.align		4
.L_129:
        /*0008*/ 	.byte	0x04, 0x17
        /*000a*/ 	.short	(.L_131 - .L_130)
.L_130:
        /*000c*/ 	.word	0x00000000
        /*0010*/ 	.short	0x0003
        /*0012*/ 	.short	0x0014
        /*0014*/ 	.byte	0x00, 0xf0, 0x11, 0x00


	//----- nvinfo : EIATTR_KPARAM_INFO
	.align		4
.L_131:
        /*0018*/ 	.byte	0x04, 0x17
        /*001a*/ 	.short	(.L_133 - .L_132)
.L_132:
        /*001c*/ 	.word	0x00000000
        /*0020*/ 	.short	0x0002
        /*0022*/ 	.short	0x0010
        /*0024*/ 	.byte	0x00, 0xf0, 0x11, 0x00


	//----- nvinfo : EIATTR_KPARAM_INFO
	.align		4
.L_133:
        /*0028*/ 	.byte	0x04, 0x17
        /*002a*/ 	.short	(.L_135 - .L_134)
.L_134:
        /*002c*/ 	.word	0x00000000
        /*0030*/ 	.short	0x0001
        /*0032*/ 	.short	0x0008
        /*0034*/ 	.byte	0x00, 0xf0, 0x21, 0x00


	//----- nvinfo : EIATTR_KPARAM_INFO
	.align		4
.L_135:
        /*0038*/ 	.byte	0x04, 0x17
        /*003a*/ 	.short	(.L_137 - .L_136)
.L_136:
        /*003c*/ 	.word	0x00000000
        /*0040*/ 	.short	0x0000
        /*0042*/ 	.short	0x0000
        /*0044*/ 	.byte	0x00, 0xf0, 0x21, 0x00


	//----- nvinfo : EIATTR_SPARSE_MMA_MASK
	.align		4
.L_137:
        /*0048*/ 	.byte	0x03, 0x50
        /*004a*/ 	.short	0x0000


	//----- nvinfo : EIATTR_MAXREG_COUNT
	.align		4
        /*004c*/ 	.byte	0x03, 0x1b
        /*004e*/ 	.short	0x00ff


	//----- nvinfo : EIATTR_MERCURY_ISA_VERSION
	.align		4
        /*0050*/ 	.byte	0x03, 0x5f
        /*0052*/ 	.short	0x0101


	//----- nvinfo : EIATTR_EXIT_INSTR_OFFSETS
	.align		4
        /*0054*/ 	.byte	0x04, 0x1c
        /*0056*/ 	.short	(.L_139 - .L_138)


	//   ....[0]....
.L_138:
        /*0058*/ 	.word	0x000000c0


	//   ....[1]....
        /*005c*/ 	.word	0x000001b0


	//----- nvinfo : EIATTR_CBANK_PARAM_SIZE
	.align		4
.L_139:
        /*0060*/ 	.byte	0x03, 0x19
        /*0062*/ 	.short	0x0018


	//----- nvinfo : EIATTR_PARAM_CBANK
	.align		4
        /*0064*/ 	.byte	0x04, 0x0a
        /*0066*/ 	.short	(.L_141 - .L_140)
	.align		4
.L_140:
        /*0068*/ 	.word	index@(.nv.constant0._ZN17fastertransformer38transposeMatrix_COL32ToColMajor_kernelIaEEvPT_PKS1_ii)
        /*006c*/ 	.short	0x0210
        /*006e*/ 	.short	0x0018


	//----- nvinfo : EIATTR_SW_WAR
	.align		4
.L_141:
        /*0070*/ 	.byte	0x04, 0x36
        /*0072*/ 	.short	(.L_143 - .L_142)
.L_142:
        /*0074*/ 	.word	0x00000008
.L_143:


//--------------------- .nv.info._ZN17fastertransformer38transposeMatrix_COL32ToColMajor_kernelI6__halfEEvPT_PKS2_ii --------------------------
	.section	.nv.info._ZN17fastertransformer38transposeMatrix_COL32ToColMajor_kernelI6__halfEEvPT_PKS2_ii,"",@"SHT_CUDA_INFO"
	.sectionflags	@""
	.align	4


	//----- nvinfo : EIATTR_CUDA_API_VERSION
	.align		4
        /*0000*/ 	.byte	0x04, 0x37
        /*0002*/ 	.short	(.L_145 - .L_144)
.L_144:
        /*0004*/ 	.word	0x00000082


	//----- nvinfo : EIATTR_KPARAM_INFO
	.align		4
.L_145:
        /*0008*/ 	.byte	0x04, 0x17
        /*000a*/ 	.short	(.L_147 - .L_146)
.L_146:
        /*000c*/ 	.word	0x00000000
        /*0010*/ 	.short	0x0003
        /*0012*/ 	.short	0x0014
        /*0014*/ 	.byte	0x00, 0xf0, 0x11, 0x00


	//----- nvinfo : EIATTR_KPARAM_INFO
	.align		4
.L_147:
        /*0018*/ 	.byte	0x04, 0x17
        /*001a*/ 	.short	(.L_149 - .L_148)
.L_148:
        /*001c*/ 	.word	0x00000000
        /*0020*/ 	.short	0x0002
        /*0022*/ 	.short	0x0010
        /*0024*/ 	.byte	0x00, 0xf0, 0x11, 0x00


	//----- nvinfo : EIATTR_KPARAM_INFO
	.align		4
.L_149:
        /*0028*/ 	.byte	0x04, 0x17
        /*002a*/ 	.short	(.L_151 - .L_150)
.L_150:
        /*002c*/ 	.word	0x00000000
        /*0030*/ 	.short	0x0001
        /*0032*/ 	.short	0x0008
        /*0034*/ 	.byte	0x00, 0xf0, 0x21, 0x00


	//----- nvinfo : EIATTR_KPARAM_INFO
	.align		4
.L_151:
        /*0038*/ 	.byte	0x04, 0x17
        /*003a*/ 	.short	(.L_153 - .L_152)
.L_152:
        /*003c*/ 	.word	0x00000000
        /*0040*/ 	.short	0x0000
        /*0042*/ 	.short	0x0000
        /*0044*/ 	.byte	0x00, 0xf0, 0x21, 0x00


	//----- nvinfo : EIATTR_SPARSE_MMA_MASK
	.align		4
.L_153:
        /*0048*/ 	.byte	0x03, 0x50
        /*004a*/ 	.short	0x0000


	//----- nvinfo : EIATTR_MAXREG_COUNT
	.align		4
        /*004c*/ 	.byte	0x03, 0x1b
        /*004e*/ 	.short	0x00ff


	//----- nvinfo : EIATTR_MERCURY_ISA_VERSION
	.align		4
        /*0050*/ 	.byte	0x03, 0x5f
        /*0052*/ 	.short	0x0101


	//----- nvinfo : EIATTR_EXIT_INSTR_OFFSETS
	.align		4
        /*0054*/ 	.byte	0x04, 0x1c
        /*0056*/ 	.short	(.L_155 - .L_154)


	//   ....[0]....
.L_154:
        /*0058*/ 	.word	0x000000c0


	//   ....[1]....
        /*005c*/ 	.word	0x00000190


	//----- nvinfo : EIATTR_CBANK_PARAM_SIZE
	.align		4
.L_155:
        /*0060*/ 	.byte	0x03, 0x19
        /*0062*/ 	.short	0x0018


	//----- nvinfo : EIATTR_PARAM_CBANK
	.align		4
        /*0064*/ 	.byte	0x04, 0x0a
        /*0066*/ 	.short	(.L_157 - .L_156)
	.align		4
.L_156:
        /*0068*/ 	.word	index@(.nv.constant0._ZN17fastertransformer38transposeMatrix_COL32ToColMajor_kernelI6__halfEEvPT_PKS2_ii)
        /*006c*/ 	.short	0x0210
        /*006e*/ 	.short	0x0018


	//----- nvinfo : EIATTR_SW_WAR
	.align		4
.L_157:
        /*0070*/ 	.byte	0x04, 0x36
        /*0072*/ 	.short	(.L_159 - .L_158)
.L_158:
        /*0074*/ 	.word	0x00000008
.L_159:


//--------------------- .nv.info._ZN17fastertransformer38transposeMatrix_COL32ToColMajor_kernelIfEEvPT_PKS1_ii --------------------------
	.section	.nv.info._ZN17fastertransformer38transposeMatrix_COL32ToColMajor_kernelIfEEvPT_PKS1_ii,"",@"SHT_CUDA_INFO"
	.sectionflags	@""
	.align	4


	//----- nvinfo : EIATTR_CUDA_API_VERSION
	.align		4
        /*0000*/ 	.byte	0x04, 0x37
        /*0002*/ 	.short	(.L_161 - .L_160)
.L_160:
        /*0004*/ 	.word	0x00000082


	//----- nvinfo : EIATTR_KPARAM_INFO
	.align		4
.L_161:
        /*0008*/ 	.byte	0x04, 0x17
        /*000a*/ 	.short	(.L_163 - .L_162)
.L_162:
        /*000c*/ 	.word	0x00000000
        /*0010*/ 	.short	0x0003
        /*0012*/ 	.short	0x0014
        /*0014*/ 	.byte	0x00, 0xf0, 0x11, 0x00


	//----- nvinfo : EIATTR_KPARAM_INFO
	.align		4
.L_163:
        /*0018*/ 	.byte	0x04, 0x17
        /*001a*/ 	.short	(.L_165 - .L_164)
.L_164:
        /*001c*/ 	.word	0x00000000
        /*0020*/ 	.short	0x0002
        /*0022*/ 	.short	0x0010
        /*0024*/ 	.byte	0x00, 0xf0, 0x11, 0x00


	//----- nvinfo : EIATTR_KPARAM_INFO
	.align		4
.L_165:
        /*0028*/ 	.byte	0x04, 0x17
        /*002a*/ 	.short	(.L_167 - .L_166)
.L_166:
        /*002c*/ 	.word	0x00000000
        /*0030*/ 	.short	0x0001
        /*0032*/ 	.short	0x0008
        /*0034*/ 	.byte	0x00, 0xf0, 0x21, 0x00


	//----- nvinfo : EIATTR_KPARAM_INFO
	.align		4
.L_167:
        /*0038*/ 	.byte	0x04, 0x17
        /*003a*/ 	.short	(.L_169 - .L_168)
.L_168:
        /*003c*/ 	.word	0x00000000
        /*0040*/ 	.short	0x0000
        /*0042*/ 	.short	0x0000
        /*0044*/ 	.byte	0x00, 0xf0, 0x21, 0x00


	//----- nvinfo : EIATTR_SPARSE_MMA_MASK
	.align		4
.L_169:
        /*0048*/ 	.byte	0x03, 0x50
        /*004a*/ 	.short	0x0000


	//----- nvinfo : EIATTR_MAXREG_COUNT
	.align		4
        /*004c*/ 	.byte	0x03, 0x1b
        /*004e*/ 	.short	0x00ff


	//----- nvinfo : EIATTR_MERCURY_ISA_VERSION
	.align		4
        /*0050*/ 	.byte	0x03, 0x5f
        /*0052*/ 	.short	0x0101


	//----- nvinfo : EIATTR_EXIT_INSTR_OFFSETS
	.align		4
        /*0054*/ 	.byte	0x04, 0x1c
        /*0056*/ 	.short	(.L_171 - .L_170)


	//   ....[0]....
.L_170:
        /*0058*/ 	.word	0x000000c0


	//   ....[1]....
        /*005c*/ 	.word	0x00000190


	//----- nvinfo : EIATTR_CBANK_PARAM_SIZE
	.align		4
.L_171:
        /*0060*/ 	.byte	0x03, 0x19
        /*0062*/ 	.short	0x0018


	//----- nvinfo : EIATTR_PARAM_CBANK
	.align		4
        /*0064*/ 	.byte	0x04, 0x0a
        /*0066*/ 	.short	(.L_173 - .L_172)
	.align		4
.L_172:
        /*0068*/ 	.word	index@(.nv.constant0._ZN17fastertransformer38transposeMatrix_COL32ToColMajor_kernelIfEEvPT_PKS1_ii)
        /*006c*/ 	.short	0x0210
        /*006e*/ 	.short	0x0018


	//----- nvinfo : EIATTR_SW_WAR
	.align		4
.L_173:
        /*0070*/ 	.byte	0x04, 0x36
        /*0072*/ 	.short	(.L_175 - .L_174)
.L_174:
        /*0074*/ 	.word	0x00000008
.L_175:


//--------------------- .nv.info._ZN17fastertransformer22rowMajorToCOL32_kernelEP5char4PKS0_ii --------------------------
	.section	.nv.info._ZN17fastertransformer22rowMajorToCOL32_kernelEP5char4PKS0_ii,"",@"SHT_CUDA_INFO"
	.sectionflags	@""
	.align	4


	//----- nvinfo : EIATTR_CUDA_API_VERSION
	.align		4
        /*0000*/ 	.byte	0x04, 0x37
        /*0002*/ 	.short	(.L_177 - .L_176)
.L_176:
        /*0004*/ 	.word	0x00000082


	//----- nvinfo : EIATTR_KPARAM_INFO
	.align		4
.L_177:
        /*0008*/ 	.byte	0x04, 0x17
        /*000a*/ 	.short	(.L_179 - .L_178)
.L_178:
        /*000c*/ 	.word	0x00000000
        /*0010*/ 	.short	0x0003
        /*0012*/ 	.short	0x0014
        /*0014*/ 	.byte	0x00, 0xf0, 0x11, 0x00


	//----- nvinfo : EIATTR_KPARAM_INFO
	.align		4
.L_179:
        /*0018*/ 	.byte	0x04, 0x17
        /*001a*/ 	.short	(.L_181 - .L_180)
.L_180:
        /*001c*/ 	.word	0x00000000
        /*0020*/ 	.short	0x0002
        /*0022*/ 	.short	0x0010
        /*0024*/ 	.byte	0x00, 0xf0, 0x11, 0x00


	//----- nvinfo : EIATTR_KPARAM_INFO
	.align		4
.L_181:
        /*0028*/ 	.byte	0x04, 0x17
        /*002a*/ 	.short	(.L_183 - .L_182)
.L_182:
        /*002c*/ 	.word	0x00000000
        /*0030*/ 	.short	0x0001
        /*0032*/ 	.short	0x0008
        /*0034*/ 	.byte	0x00, 0xf0, 0x21, 0x00


	//----- nvinfo : EIATTR_KPARAM_INFO
	.align		4
.L_183:
        /*0038*/ 	.byte	0x04, 0x17
        /*003a*/ 	.short	(.L_185 - .L_184)
.L_184:
        /*003c*/ 	.word	0x00000000
        /*0040*/ 	.short	0x0000
        /*0042*/ 	.short	0x0000
        /*0044*/ 	.byte	0x00, 0xf0, 0x21, 0x00


	//----- nvinfo : EIATTR_SPARSE_MMA_MASK
	.align		4
.L_185:
        /*0048*/ 	.byte	0x03, 0x50
        /*004a*/ 	.short	0x0000


	//----- nvinfo : EIATTR_MAXREG_COUNT
	.align		4
        /*004c*/ 	.byte	0x03, 0x1b
        /*004e*/ 	.short	0x00ff


	//----- nvinfo : EIATTR_MERCURY_ISA_VERSION
	.align		4
        /*0050*/ 	.byte	0x03, 0x5f
        /*0052*/ 	.short	0x0101


	//----- nvinfo : EIATTR_EXIT_INSTR_OFFSETS
	.align		4
        /*0054*/ 	.byte	0x04, 0x1c
        /*0056*/ 	.short	(.L_187 - .L_186)


	//   ....[0]....
.L_186:
        /*0058*/ 	.word	0x000000d0


	//   ....[1]....
        /*005c*/ 	.word	0x000001c0


	//----- nvinfo : EIATTR_CBANK_PARAM_SIZE
	.align		4
.L_187:
        /*0060*/ 	.byte	0x03, 0x19
        /*0062*/ 	.short	0x0018


	//----- nvinfo : EIATTR_PARAM_CBANK
	.align		4
        /*0064*/ 	.byte	0x04, 0x0a
        /*0066*/ 	.short	(.L_189 - .L_188)
	.align		4
.L_188:
        /*0068*/ 	.word	index@(.nv.constant0._ZN17fastertransformer22rowMajorToCOL32_kernelEP5char4PKS0_ii)
        /*006c*/ 	.short	0x0210
        /*006e*/ 	.short	0x0018


	//----- nvinfo : EIATTR_SW_WAR
	.align		4
.L_189:
        /*0070*/ 	.byte	0x04, 0x36
        /*0072*/ 	.short	(.L_191 - .L_190)
.L_190:
        /*0074*/ 	.word	0x00000008
.L_191:


//--------------------- .nv.info._ZN17fastertransformer38transposeMatrix_colMajorToCOL32_kernelI7__half2EEvPT_PKS2_ii --------------------------
	.section	.nv.info._ZN17fastertransformer38transposeMatrix_colMajorToCOL32_kernelI7__half2EEvPT_PKS2_ii,"",@"SHT_CUDA_INFO"
	.sectionflags	@""
	.align	4


	//----- nvinfo : EIATTR_CUDA_API_VERSION
	.align		4
        /*0000*/ 	.byte	0x04, 0x37
        /*0002*/ 	.short	(.L_193 - .L_192)
.L_192:
        /*0004*/ 	.word	0x00000082


	//----- nvinfo : EIATTR_KPARAM_INFO
	.align		4
.L_193:
        /*0008*/ 	.byte	0x04, 0x17
        /*000a*/ 	.short	(.L_195 - .L_194)
.L_194:
        /*000c*/ 	.word	0x00000000
        /*0010*/ 	.short	0x0003
        /*0012*/ 	.short	0x0014
        /*0014*/ 	.byte	0x00, 0xf0, 0x11, 0x00


	//----- nvinfo : EIATTR_KPARAM_INFO
	.align		4
.L_195:
        /*0018*/ 	.byte	0x04, 0x17
        /*001a*/ 	.short	(.L_197 - .L_196)
.L_196:
        /*001c*/ 	.word	0x00000000
        /*0020*/ 	.short	0x0002
        /*0022*/ 	.short	0x0010
        /*0024*/ 	.byte	0x00, 0xf0, 0x11, 0x00


	//----- nvinfo : EIATTR_KPARAM_INFO
	.align		4
.L_197:
        /*0028*/ 	.byte	0x04, 0x17
        /*002a*/ 	.short	(.L_199 - .L_198)
.L_198:
        /*002c*/ 	.word	0x00000000
        /*0030*/ 	.short	0x0001
        /*0032*/ 	.short	0x0008
        /*0034*/ 	.byte	0x00, 0xf0, 0x21, 0x00


	//----- nvinfo : EIATTR_KPARAM_INFO
	.align		4
.L_199:
        /*0038*/ 	.byte	0x04, 0x17
        /*003a*/ 	.short	(.L_201 - .L_200)
.L_200:
        /*003c*/ 	.word	0x00000000
        /*0040*/ 	.short	0x0000
        /*0042*/ 	.short	0x0000
        /*0044*/ 	.byte	0x00, 0xf0, 0x21, 0x00


	//----- nvinfo : EIATTR_SPARSE_MMA_MASK
	.align		4
.L_201:
        /*0048*/ 	.byte	0x03, 0x50
        /*004a*/ 	.short	0x0000


	//----- nvinfo : EIATTR_MAXREG_COUNT
	.align		4
        /*004c*/ 	.byte	0x03, 0x1b
        /*004e*/ 	.short	0x00ff


	//----- nvinfo : EIATTR_MERCURY_ISA_VERSION
	.align		4
        /*0050*/ 	.byte	0x03, 0x5f
        /*0052*/ 	.short	0x0101


	//----- nvinfo : EIATTR_EXIT_INSTR_OFFSETS
	.align		4
        /*0054*/ 	.byte	0x04, 0x1c
        /*0056*/ 	.short	(.L_203 - .L_202)


	//   ....[0]....
.L_202:
        /*0058*/ 	.word	0x000000d0


	//   ....[1]....
        /*005c*/ 	.word	0x000001c0


	//----- nvinfo : EIATTR_CBANK_PARAM_SIZE
	.align		4
.L_203:
        /*0060*/ 	.byte	0x03, 0x19
        /*0062*/ 	.short	0x0018


	//----- nvinfo : EIATTR_PARAM_CBANK
	.align		4
        /*0064*/ 	.byte	0x04, 0x0a
        /*0066*/ 	.short	(.L_205 - .L_204)
	.align		4
.L_204:
        /*0068*/ 	.word	index@(.nv.constant0._ZN17fastertransformer38transposeMatrix_colMajorToCOL32_kernelI7__half2EEvPT_PKS2_ii)
        /*006c*/ 	.short	0x0210
        /*006e*/ 	.short	0x0018


	//----- nvinfo : EIATTR_SW_WAR
	.align		4
.L_205:
        /*0070*/ 	.byte	0x04, 0x36
        /*0072*/ 	.short	(.L_207 - .L_206)
.L_206:
        /*0074*/ 	.word	0x00000008
.L_207:


//--------------------- .nv.info._ZN17fastertransformer38transposeMatrix_COL32ToColMajor_kernelI7__half2EEvPT_PKS2_ii --------------------------
	.section	.nv.info._ZN17fastertransformer38transposeMatrix_COL32ToColMajor_kernelI7__half2EEvPT_PKS2_ii,"",@"SHT_CUDA_INFO"
	.sectionflags	@""
	.align	4


	//----- nvinfo : EIATTR_CUDA_API_VERSION
	.align		4
        /*0000*/ 	.byte	0x04, 0x37
        /*0002*/ 	.short	(.L_209 - .L_208)
.L_208:
        /*0004*/ 	.word	0x00000082


	//----- nvinfo : EIATTR_KPARAM_INFO
	.align		4
.L_209:
        /*0008*/ 	.byte	0x04, 0x17
        /*000a*/ 	.short	(.L_211 - .L_210)
.L_210:
        /*000c*/ 	.word	0x00000000
        /*0010*/ 	.short	0x0003
        /*0012*/ 	.short	0x0014
        /*0014*/ 	.byte	0x00, 0xf0, 0x11, 0x00


	//----- nvinfo : EIATTR_KPARAM_INFO
	.align		4
.L_211:
        /*0018*/ 	.byte	0x04, 0x17
        /*001a*/ 	.short	(.L_213 - .L_212)
.L_212:
        /*001c*/ 	.word	0x00000000
        /*0020*/ 	.short	0x0002
        /*0022*/ 	.short	0x0010
        /*0024*/ 	.byte	0x00, 0xf0, 0x11, 0x00


	//----- nvinfo : EIATTR_KPARAM_INFO
	.align		4
.L_213:
        /*0028*/ 	.byte	0x04, 0x17
        /*002a*/ 	.short	(.L_215 - .L_214)
.L_214:
        /*002c*/ 	.word	0x00000000
        /*0030*/ 	.short	0x0001
        /*0032*/ 	.short	0x0008
        /*0034*/ 	.byte	0x00, 0xf0, 0x21, 0x00


	//----- nvinfo : EIATTR_KPARAM_INFO
	.align		4
.L_215:
        /*0038*/ 	.byte	0x04, 0x17
        /*003a*/ 	.short	(.L_217 - .L_216)
.L_216:
        /*003c*/ 	.word	0x00000000
        /*0040*/ 	.short	0x0000
        /*0042*/ 	.short	0x0000
        /*0044*/ 	.byte	0x00, 0xf0, 0x21, 0x00


	//----- nvinfo : EIATTR_SPARSE_MMA_MASK
	.align		4
.L_217:
        /*0048*/ 	.byte	0x03, 0x50
        /*004a*/ 	.short	0x0000


	//----- nvinfo : EIATTR_MAXREG_COUNT
	.align		4
        /*004c*/ 	.byte	0x03, 0x1b
        /*004e*/ 	.short	0x00ff


	//----- nvinfo : EIATTR_MERCURY_ISA_VERSION
	.align		4
        /*0050*/ 	.byte	0x03, 0x5f
        /*0052*/ 	.short	0x0101


	//----- nvinfo : EIATTR_EXIT_INSTR_OFFSETS
	.align		4
        /*0054*/ 	.byte	0x04, 0x1c
        /*0056*/ 	.short	(.L_219 - .L_218)


	//   ....[0]....
.L_218:
        /*0058*/ 	.word	0x000000d0


	//   ....[1]....
        /*005c*/ 	.word	0x000001c0


	//----- nvinfo : EIATTR_CBANK_PARAM_SIZE
	.align		4
.L_219:
        /*0060*/ 	.byte	0x03, 0x19
        /*0062*/ 	.short	0x0018


	//----- nvinfo : EIATTR_PARAM_CBANK
	.align		4
        /*0064*/ 	.byte	0x04, 0x0a
        /*0066*/ 	.short	(.L_221 - .L_220)
	.align		4
.L_220:
        /*0068*/ 	.word	index@(.nv.constant0._ZN17fastertransformer38transposeMatrix_COL32ToColMajor_kernelI7__half2EEvPT_PKS2_ii)
        /*006c*/ 	.short	0x0210
        /*006e*/ 	.short	0x0018


	//----- nvinfo : EIATTR_SW_WAR
	.align		4
.L_221:
        /*0070*/ 	.byte	0x04, 0x36
        /*0072*/ 	.short	(.L_223 - .L_222)
.L_222:
        /*0074*/ 	.word	0x00000008
.L_223:


//--------------------- .nv.callgraph             --------------------------
	.section	.nv.callgraph,"",@"SHT_CUDA_CALLGRAPH"
	.align	4
	.sectionentsize	8
	.align		4
        /*0000*/ 	.word	0x00000000
	.align		4
        /*0004*/ 	.word	0xffffffff
	.align		4
        /*0008*/ 	.word	0x00000000
	.align		4
        /*000c*/ 	.word	0xfffffffe
	.align		4
        /*0010*/ 	.word	0x00000000
	.align		4
        /*0014*/ 	.word	0xfffffffd
	.align		4
        /*0018*/ 	.word	0x00000000
	.align		4
        /*001c*/ 	.word	0xfffffffc


//--------------------- .text._ZN17fastertransformer47transposeMatrix_colMajorToCOL32_quantize_kernelI6__halfEEvP5char4PKT_iiPKf --------------------------
	.section	.text._ZN17fastertransformer47transposeMatrix_colMajorToCOL32_quantize_kernelI6__halfEEvP5char4PKT_iiPKf,"ax",@progbits
	.align	128
        .global         _ZN17fastertransformer47transposeMatrix_colMajorToCOL32_quantize_kernelI6__halfEEvP5char4PKT_iiPKf
        .type           _ZN17fastertransformer47transposeMatrix_colMajorToCOL32_quantize_kernelI6__halfEEvP5char4PKT_iiPKf,@function
        .size           _ZN17fastertransformer47transposeMatrix_colMajorToCOL32_quantize_kernelI6__halfEEvP5char4PKT_iiPKf,(.L_x_10 - _ZN17fastertransformer47transposeMatrix_colMajorToCOL32_quantize_kernelI6__halfEEvP5char4PKT_iiPKf)
        .other          _ZN17fastertransformer47transposeMatrix_colMajorToCOL32_quantize_kernelI6__halfEEvP5char4PKT_iiPKf,@"STO_CUDA_ENTRY STV_DEFAULT"
_ZN17fastertransformer47transposeMatrix_colMajorToCOL32_quantize_kernelI6__halfEEvP5char4PKT_iiPKf:
.text._ZN17fastertransformer47transposeMatrix_colMajorToCOL32_quantize_kernelI6__halfEEvP5char4PKT_iiPKf:
[----:B------:R-:W-:Y:S01]  /*0000*/  LDC R1, c[0x0][0x28] ;  /* 0x00000a00ff017b82 */ /* 0x000fe20000000800 */
[----:B------:R-:W0:Y:S01]  /*0010*/  S2R R0, SR_CTAID.X ;  /* 0x0000000000007919 */ /* 0x000e220000002500 */
[----:B------:R-:W-:Y:S01]  /*0020*/  ULDC UR4, c[0x0][0x0] ;  /* 0x0000000000047ab9 */ /* 0x000fe20000000800 */
[----:B------:R-:W-:Y:S01]  /*0030*/  ULDC UR5, c[0x0][0x4] ;  /* 0x0000010000057ab9 */ /* 0x000fe20000000800 */
[----:B------:R-:W-:Y:S01]  /*0040*/  ULDC.64 UR6, c[0x0][0x220] ;  /* 0x0000880000067ab9 */ /* 0x000fe20000000a00 */
[----:B------:R-:W0:Y:S01]  /*0050*/  S2R R3, SR_TID.X ;  /* 0x0000000000037919 */ /* 0x000e220000002100 */
[----:B------:R-:W1:Y:S01]  /*0060*/  S2R R6, SR_CTAID.Y ;  /* 0x0000000000067919 */ /* 0x000e620000002600 */
[----:B------:R-:W1:Y:S01]  /*0070*/  S2R R5, SR_TID.Y ;  /* 0x0000000000057919 */ /* 0x000e620000002200 */
[----:B0-----:R-:W-:-:S04]  /*0080*/  IMAD R0, R0, UR4, R3 ;  /* 0x0000000400007c24 */ /* 0x001fc8000f8e0203 */
[----:B------:R-:W-:Y:S02]  /*0090*/  IMAD.SHL.U32 R0, R0, 0x4, RZ ;  /* 0x0000000400007824 */ /* 0x000fe400078e00ff */
[----:B-1----:R-:W-:-:S05]  /*00a0*/  IMAD R6, R6, UR5, R5 ;  /* 0x0000000506067c24 */ /* 0x002fca000f8e0205 */
[----:B------:R-:W-:-:S04]  /*00b0*/  ISETP.GE.AND P0, PT, R6, UR7, PT ;  /* 0x0000000706007c0c */ /* 0x000fc8000bf06270 */
[----:B------:R-:W-:-:S13]  /*00c0*/  ISETP.GE.OR P0, PT, R0, UR6, P0 ;  /* 0x0000000600007c0c */ /* 0x000fda0008706670 */
[----:B------:R-:W-:Y:S05]  /*00d0*/  @P0 EXIT ;  /* 0x000000000000094d */ /* 0x000fea0003800000 */
[----:B------:R-:W-:Y:S01]  /*00e0*/  IMAD R5, R6, UR6, RZ ;  /* 0x0000000606057c24 */ /* 0x000fe2000f8e02ff */
[----:B------:R-:W0:Y:S01]  /*00f0*/  LDC.64 R2, c[0x0][0x228] ;  /* 0x00008a00ff027b82 */ /* 0x000e220000000a00 */
[----:B------:R-:W-:Y:S01]  /*0100*/  SHF.R.S32.HI R4, RZ, 0x1f, R0 ;  /* 0x0000001fff047819 */ /* 0x000fe20000011400 */
[----:B------:R-:W-:Y:S01]  /*0110*/  ULDC.64 UR4, c[0x0][0x218] ;  /* 0x0000860000047ab9 */ /* 0x000fe20000000a00 */
[----:B------:R-:W-:Y:S01]  /*0120*/  ULDC.64 UR8, c[0x0][0x210] ;  /* 0x0000840000087ab9 */ /* 0x000fe20000000a00 */
[----:B------:R-:W-:-:S04]  /*0130*/  IADD3 R7, P0, R0, R5, RZ ;  /* 0x0000000500077210 */ /* 0x000fc80007f1e0ff */
[----:B------:R-:W-:Y:S02]  /*0140*/  LEA.HI.X.SX32 R8, R5, R4, 0x1, P0 ;  /* 0x0000000405087211 */ /* 0x000fe400000f0eff */
[----:B------:R-:W-:-:S04]  /*0150*/  LEA R4, P0, R7, UR4, 0x1 ;  /* 0x0000000407047c11 */ /* 0x000fc8000f8008ff */
[----:B------:R-:W-:Y:S01]  /*0160*/  LEA.HI.X R5, R7, UR5, R8, 0x1, P0 ;  /* 0x0000000507057c11 */ /* 0x000fe200080f0c08 */
[----:B------:R-:W-:-:S04]  /*0170*/  ULDC.64 UR4, c[0x0][0x208] ;  /* 0x0000820000047ab9 */ /* 0x000fc80000000a00 */
[----:B------:R-:W2:Y:S04]  /*0180*/  LDG.E.U16.CONSTANT R7, desc[UR4][R4.64] ;  /* 0x0000000404077981 */ /* 0x000ea8000c1e9500 */
[----:B------:R-:W3:Y:S04]  /*0190*/  LDG.E.U16.CONSTANT R8, desc[UR4][R4.64+0x2] ;  /* 0x0000020404087981 */ /* 0x000ee8000c1e9500 */
[----:B------:R-:W4:Y:S04]  /*01a0*/  LDG.E.U16.CONSTANT R10, desc[UR4][R4.64+0x4] ;  /* 0x00000404040a7981 */ /* 0x000f28000c1e9500 */
[----:B0-----:R-:W5:Y:S04]  /*01b0*/  LDG.E.CONSTANT R2, desc[UR4][R2.64] ;  /* 0x0000000402027981 */ /* 0x001f68000c1e9900 */
[----:B------:R0:W5:Y:S02]  /*01c0*/  LDG.E.U16.CONSTANT R12, desc[UR4][R4.64+0x6] ;  /* 0x00000604040c7981 */ /* 0x000164000c1e9500 */
[----:B0-----:R-:W-:-:S02]  /*01d0*/  LOP3.LUT R5, R0, 0x1c, RZ, 0xc0, !PT ;  /* 0x0000001c00057812 */ /* 0x001fc400078ec0ff */
[----:B------:R-:W-:Y:S02]  /*01e0*/  LOP3.LUT R0, R0, 0xffffffe0, RZ, 0xc0, !PT ;  /* 0xffffffe000007812 */ /* 0x000fe400078ec0ff */
[----:B------:R-:W-:-:S05]  /*01f0*/  LEA R5, R6, R5, 0x5 ;  /* 0x0000000506057211 */ /* 0x000fca00078e28ff */
[----:B------:R-:W-:Y:S02]  /*0200*/  IMAD R0, R0, UR7, R5 ;  /* 0x0000000700007c24 */ /* 0x000fe4000f8e0205 */
[----:B--2---:R-:W-:Y:S02]  /*0210*/  HADD2.F32 R7, -RZ, R7.H0_H0 ;  /* 0x20000007ff077230 */ /* 0x004fe40000004100 */
[----:B---3--:R-:W-:Y:S02]  /*0220*/  HADD2.F32 R9, -RZ, R8.H0_H0 ;  /* 0x20000008ff097230 */ /* 0x008fe40000004100 */
[----:B----4-:R-:W-:Y:S02]  /*0230*/  HADD2.F32 R11, -RZ, R10.H0_H0 ;  /* 0x2000000aff0b7230 */ /* 0x010fe40000004100 */
[C---:B-----5:R-:W-:Y:S01]  /*0240*/  FMUL.FTZ R7, R2.reuse, R7 ;  /* 0x0000000702077220 */ /* 0x060fe20000410000 */
[C---:B------:R-:W-:Y:S02]  /*0250*/  FMUL.FTZ R9, R2.reuse, R9 ;  /* 0x0000000902097220 */ /* 0x040fe40000410000 */
[C---:B------:R-:W-:Y:S01]  /*0260*/  FMUL.FTZ R11, R2.reuse, R11 ;  /* 0x0000000b020b7220 */ /* 0x040fe20000410000 */
[----:B------:R-:W-:Y:S01]  /*0270*/  HADD2.F32 R3, -RZ, R12.H0_H0 ;  /* 0x2000000cff037230 */ /* 0x000fe20000004100 */
[----:B------:R-:W-:Y:S04]  /*0280*/  F2I.S8.NTZ R8, R9 ;  /* 0x0000000900087305 */ /* 0x000fe80000202100 */
[----:B------:R-:W-:-:S04]  /*0290*/  FMUL.FTZ R4, R2, R3 ;  /* 0x0000000302047220 */ /* 0x000fc80000410000 */
[----:B------:R-:W0:Y:S08]  /*02a0*/  F2I.S8.NTZ R7, R7 ;  /* 0x0000000700077305 */ /* 0x000e300000202100 */
[----:B------:R-:W1:Y:S08]  /*02b0*/  F2I.S8.NTZ R11, R11 ;  /* 0x0000000b000b7305 */ /* 0x000e700000202100 */
[----:B------:R-:W2:Y:S01]  /*02c0*/  F2I.S8.NTZ R4, R4 ;  /* 0x0000000400047305 */ /* 0x000ea20000202100 */
[----:B0-----:R-:W-:-:S02]  /*02d0*/  PRMT R8, R8, 0x7604, R7 ;  /* 0x0000760408087816 */ /* 0x001fc40000000007 */
[----:B------:R-:W-:Y:S02]  /*02e0*/  IADD3 R2, P0, R0, UR8, RZ ;  /* 0x0000000800027c10 */ /* 0x000fe4000ff1e0ff */
[----:B-1----:R-:W-:-:S03]  /*02f0*/  PRMT R5, R11, 0x7054, R8 ;  /* 0x000070540b057816 */ /* 0x002fc60000000008 */
[----:B------:R-:W-:Y:S01]  /*0300*/  IMAD.X R3, RZ, RZ, UR9, P0 ;  /* 0x00000009ff037e24 */ /* 0x000fe200080e06ff */
[----:B--2---:R-:W-:-:S05]  /*0310*/  PRMT R5, R4, 0x654, R5 ;  /* 0x0000065404057816 */ /* 0x004fca0000000005 */
[----:B------:R-:W-:Y:S01]  /*0320*/  STG.E desc[UR4][R2.64], R5 ;  /* 0x0000000502007986 */ /* 0x000fe2000c101904 */
[----:B------:R-:W-:Y:S05]  /*0330*/  EXIT ;  /* 0x000000000000794d */ /* 0x000fea0003800000 */
.L_x_0:
[----:B------:R-:W-:-:S00]  /*0340*/  BRA `(.L_x_0) ;  /* 0xfffffffc00fc7947 */ /* 0x000fc0000383ffff */
[----:B------:R-:W-:-:S00]  /*0350*/  NOP ;  /* 0x0000000000007918 */ /* 0x000fc00000000000 */
        /* <DEDUP_REMOVED lines=10> */
.L_x_10:


//--------------------- .text._ZN17fastertransformer47transposeMatrix_colMajorToCOL32_quantize_kernelIfEEvP5char4PKT_iiPKf --------------------------
	.section	.text._ZN17fastertransformer47transposeMatrix_colMajorToCOL32_quantize_kernelIfEEvP5char4PKT_iiPKf,"ax",@progbits
	.align	128
        .global         _ZN17fastertransformer47transposeMatrix_colMajorToCOL32_quantize_kernelIfEEvP5char4PKT_iiPKf
        .type           _ZN17fastertransformer47transposeMatrix_colMajorToCOL32_quantize_kernelIfEEvP5char4PKT_iiPKf,@function
        .size           _ZN17fastertransformer47transposeMatrix_colMajorToCOL32_quantize_kernelIfEEvP5char4PKT_iiPKf,(.L_x_11 - _ZN17fastertransformer47transposeMatrix_colMajorToCOL32_quantize_kernelIfEEvP5char4PKT_iiPKf)
        .other          _ZN17fastertransformer47transposeMatrix_colMajorToCOL32_quantize_kernelIfEEvP5char4PKT_iiPKf,@"STO_CUDA_ENTRY STV_DEFAULT"
_ZN17fastertransformer47transposeMatrix_colMajorToCOL32_quantize_kernelIfEEvP5char4PKT_iiPKf:
.text._ZN17fastertransformer47transposeMatrix_colMajorToCOL32_quantize_kernelIfEEvP5char4PKT_iiPKf:
        /* <DEDUP_REMOVED lines=14> */
[----:B------:R-:W0:Y:S01]  /*00e0*/  LDC.64 R2, c[0x0][0x228] ;  /* 0x00008a00ff027b82 */ /* 0x000e220000000a00 */
[----:B------:R-:W-:Y:S01]  /*00f0*/  IMAD R5, R6, UR6, RZ ;  /* 0x0000000606057c24 */ /* 0x000fe2000f8e02ff */
[----:B------:R-:W-:Y:S01]  /*0100*/  SHF.R.S32.HI R4, RZ, 0x1f, R0 ;  /* 0x0000001fff047819 */ /* 0x000fe20000011400 */
[----:B------:R-:W-:Y:S01]  /*0110*/  ULDC.64 UR4, c[0x0][0x218] ;  /* 0x0000860000047ab9 */ /* 0x000fe20000000a00 */
[----:B------:R-:W-:Y:S02]  /*0120*/  ULDC.64 UR8, c[0x0][0x210] ;  /* 0x0000840000087ab9 */ /* 0x000fe40000000a00 */
[----:B------:R-:W-:-:S04]  /*0130*/  IADD3 R7, P0, R0, R5, RZ ;  /* 0x0000000500077210 */ /* 0x000fc80007f1e0ff */
[----:B------:R-:W-:Y:S02]  /*0140*/  LEA.HI.X.SX32 R8, R5, R4, 0x1, P0 ;  /* 0x0000000405087211 */ /* 0x000fe400000f0eff */
[----:B------:R-:W-:-:S04]  /*0150*/  LEA R4, P0, R7, UR4, 0x2 ;  /* 0x0000000407047c11 */ /* 0x000fc8000f8010ff */
[----:B------:R-:W-:Y:S01]  /*0160*/  LEA.HI.X R5, R7, UR5, R8, 0x2, P0 ;  /* 0x0000000507057c11 */ /* 0x000fe200080f1408 */
[----:B------:R-:W-:-:S04]  /*0170*/  ULDC.64 UR4, c[0x0][0x208] ;  /* 0x0000820000047ab9 */ /* 0x000fc80000000a00 */
[----:B------:R-:W2:Y:S04]  /*0180*/  LDG.E.CONSTANT R7, desc[UR4][R4.64] ;  /* 0x0000000404077981 */ /* 0x000ea8000c1e9900 */
[----:B0-----:R0:W2:Y:S04]  /*0190*/  LDG.E.CONSTANT R2, desc[UR4][R2.64] ;  /* 0x0000000402027981 */ /* 0x0010a8000c1e9900 */
[----:B------:R-:W3:Y:S04]  /*01a0*/  LDG.E.CONSTANT R9, desc[UR4][R4.64+0x4] ;  /* 0x0000040404097981 */ /* 0x000ee8000c1e9900 */
[----:B------:R-:W4:Y:S04]  /*01b0*/  LDG.E.CONSTANT R11, desc[UR4][R4.64+0x8] ;  /* 0x00000804040b7981 */ /* 0x000f28000c1e9900 */
[----:B------:R-:W5:Y:S01]  /*01c0*/  LDG.E.CONSTANT R13, desc[UR4][R4.64+0xc] ;  /* 0x00000c04040d7981 */ /* 0x000f62000c1e9900 */
[----:B0-----:R-:W-:-:S02]  /*01d0*/  LOP3.LUT R3, R0, 0x1c, RZ, 0xc0, !PT ;  /* 0x0000001c00037812 */ /* 0x001fc400078ec0ff */
[----:B------:R-:W-:-:S03]  /*01e0*/  LOP3.LUT R0, R0, 0xffffffe0, RZ, 0xc0, !PT ;  /* 0xffffffe000007812 */ /* 0x000fc600078ec0ff */
[----:B------:R-:W-:-:S04]  /*01f0*/  IMAD R3, R6, 0x20, R3 ;  /* 0x0000002006037824 */ /* 0x000fc800078e0203 */
[----:B------:R-:W-:Y:S02]  /*0200*/  IMAD R3, R0, UR7, R3 ;  /* 0x0000000700037c24 */ /* 0x000fe4000f8e0203 */
[C---:B--2---:R-:W-:Y:S01]  /*0210*/  FMUL.FTZ R7, R2.reuse, R7 ;  /* 0x0000000702077220 */ /* 0x044fe20000410000 */
[----:B---3--:R-:W-:-:S05]  /*0220*/  FMUL.FTZ R9, R2, R9 ;  /* 0x0000000902097220 */ /* 0x008fca0000410000 */
[----:B------:R-:W-:Y:S01]  /*0230*/  F2I.S8.NTZ R7, R7 ;  /* 0x0000000700077305 */ /* 0x000fe20000202100 */
[C---:B----4-:R-:W-:Y:S01]  /*0240*/  FMUL.FTZ R11, R2.reuse, R11 ;  /* 0x0000000b020b7220 */ /* 0x050fe20000410000 */
[----:B-----5:R-:W-:-:S06]  /*0250*/  FMUL.FTZ R13, R2, R13 ;  /* 0x0000000d020d7220 */ /* 0x020fcc0000410000 */
        /* <DEDUP_REMOVED lines=10> */
.L_x_1:
        /* <DEDUP_REMOVED lines=16> */
.L_x_11:


//--------------------- .text._ZN17fastertransformer38transposeMatrix_colMajorToCOL32_kernelI6__halfEEvPT_PKS2_ii --------------------------
	.section	.text._ZN17fastertransformer38transposeMatrix_colMajorToCOL32_kernelI6__halfEEvPT_PKS2_ii,"ax",@progbits
	.align	128
        .global         _ZN17fastertransformer38transposeMatrix_colMajorToCOL32_kernelI6__halfEEvPT_PKS2_ii
        .type           _ZN17fastertransformer38transposeMatrix_colMajorToCOL32_kernelI6__halfEEvPT_PKS2_ii,@function
        .size           _ZN17fastertransformer38transposeMatrix_colMajorToCOL32_kernelI6__halfEEvPT_PKS2_ii,(.L_x_12 - _ZN17fastertransformer38transposeMatrix_colMajorToCOL32_kernelI6__halfEEvPT_PKS2_ii)
        .other          _ZN17fastertransformer38transposeMatrix_colMajorToCOL32_kernelI6__halfEEvPT_PKS2_ii,@"STO_CUDA_ENTRY STV_DEFAULT"
_ZN17fastertransformer38transposeMatrix_colMajorToCOL32_kernelI6__halfEEvPT_PKS2_ii:
.text._ZN17fastertransformer38transposeMatrix_colMajorToCOL32_kernelI6__halfEEvPT_PKS2_ii:
[----:B------:R-:W-:Y:S01]  /*0000*/  LDC R1, c[0x0][0x28] ;  /* 0x00000a00ff017b82 */ /* 0x000fe20000000800 */
[----:B------:R-:W0:Y:S07]  /*0010*/  S2R R6, SR_CTAID.Y ;  /* 0x0000000000067919 */ /* 0x000e2e0000002600 */
[----:B------:R-:W1:Y:S01]  /*0020*/  S2UR UR4, SR_CTAID.X ;  /* 0x00000000000479c3 */ /* 0x000e620000002500 */
[----:B------:R-:W-:Y:S01]  /*0030*/  ULDC.64 UR6, c[0x0][0x220] ;  /* 0x0000880000067ab9 */ /* 0x000fe20000000a00 */
[----:B------:R-:W0:Y:S01]  /*0040*/  S2R R5, SR_TID.Y ;  /* 0x0000000000057919 */ /* 0x000e220000002200 */
[----:B------:R-:W1:Y:S05]  /*0050*/  S2R R3, SR_TID.X ;  /* 0x0000000000037919 */ /* 0x000e6a0000002100 */
[----:B------:R-:W1:Y:S01]  /*0060*/  LDC R0, c[0x0][RZ] ;  /* 0x00000000ff007b82 */ /* 0x000e620000000800 */
[----:B------:R-:W-:-:S02]  /*0070*/  ULDC UR5, c[0x0][0x4] ;  /* 0x0000010000057ab9 */ /* 0x000fc40000000800 */
[----:B0-----:R-:W-:Y:S02]  /*0080*/  IMAD R6, R6, UR5, R5 ;  /* 0x0000000506067c24 */ /* 0x001fe4000f8e0205 */
[----:B-1----:R-:W-:-:S03]  /*0090*/  IMAD R0, R0, UR4, R3 ;  /* 0x0000000400007c24 */ /* 0x002fc6000f8e0203 */
[----:B------:R-:W-:-:S04]  /*00a0*/  ISETP.GE.AND P0, PT, R6, UR7, PT ;  /* 0x0000000706007c0c */ /* 0x000fc8000bf06270 */
[----:B------:R-:W-:-:S13]  /*00b0*/  ISETP.GE.OR P0, PT, R0, UR6, P0 ;  /* 0x0000000600007c0c */ /* 0x000fda0008706670 */
[----:B------:R-:W-:Y:S05]  /*00c0*/  @P0 EXIT ;  /* 0x000000000000094d */ /* 0x000fea0003800000 */
[----:B------:R-:W-:Y:S01]  /*00d0*/  IMAD R3, R6, UR6, RZ ;  /* 0x0000000606037c24 */ /* 0x000fe2000f8e02ff */
[----:B------:R-:W-:Y:S01]  /*00e0*/  SHF.R.S32.HI R2, RZ, 0x1f, R0 ;  /* 0x0000001fff027819 */ /* 0x000fe20000011400 */
[----:B------:R-:W-:-:S03]  /*00f0*/  ULDC.64 UR4, c[0x0][0x218] ;  /* 0x0000860000047ab9 */ /* 0x000fc60000000a00 */
[----:B------:R-:W-:-:S04]  /*0100*/  IADD3 R5, P0, R0, R3, RZ ;  /* 0x0000000300057210 */ /* 0x000fc80007f1e0ff */
[----:B------:R-:W-:Y:S02]  /*0110*/  LEA.HI.X.SX32 R2, R3, R2, 0x1, P0 ;  /* 0x0000000203027211 */ /* 0x000fe400000f0eff */
[----:B------:R-:W-:-:S04]  /*0120*/  LEA R4, P0, R5, UR4, 0x1 ;  /* 0x0000000405047c11 */ /* 0x000fc8000f8008ff */
[----:B------:R-:W-:Y:S01]  /*0130*/  LEA.HI.X R5, R5, UR5, R2, 0x1, P0 ;  /* 0x0000000505057c11 */ /* 0x000fe200080f0c02 */
[----:B------:R-:W-:Y:S01]  /*0140*/  ULDC.64 UR4, c[0x0][0x208] ;  /* 0x0000820000047ab9 */ /* 0x000fe20000000a00 */
[----:B------:R-:W0:Y:S04]  /*0150*/  LDC.64 R2, c[0x0][0x210] ;  /* 0x00008400ff027b82 */ /* 0x000e280000000a00 */
[----:B------:R-:W2:Y:S01]  /*0160*/  LDG.E.U16.CONSTANT R5, desc[UR4][R4.64] ;  /* 0x0000000404057981 */ /* 0x000ea2000c1e9500 */
[----:B------:R-:W-:-:S05]  /*0170*/  IMAD.SHL.U32 R7, R6, 0x20, RZ ;  /* 0x0000002006077824 */ /* 0x000fca00078e00ff */
[----:B------:R-:W-:Y:S02]  /*0180*/  LOP3.LUT R7, R7, 0xffffffe0, R0, 0xe2, !PT ;  /* 0xffffffe007077812 */ /* 0x000fe400078ee200 */
[----:B------:R-:W-:-:S05]  /*0190*/  LOP3.LUT R0, R0, 0xffffffe0, RZ, 0xc0, !PT ;  /* 0xffffffe000007812 */ /* 0x000fca00078ec0ff */
[----:B------:R-:W-:-:S04]  /*01a0*/  IMAD R7, R0, UR7, R7 ;  /* 0x0000000700077c24 */ /* 0x000fc8000f8e0207 */
[----:B0-----:R-:W-:-:S05]  /*01b0*/  IMAD.WIDE.U32 R2, R7, 0x2, R2 ;  /* 0x0000000207027825 */ /* 0x001fca00078e0002 */
[----:B--2---:R-:W-:Y:S01]  /*01c0*/  STG.E.U16 desc[UR4][R2.64], R5 ;  /* 0x0000000502007986 */ /* 0x004fe2000c101504 */
[----:B------:R-:W-:Y:S05]  /*01d0*/  EXIT ;  /* 0x000000000000794d */ /* 0x000fea0003800000 */
.L_x_2:
        /* <DEDUP_REMOVED lines=10> */
.L_x_12:


//--------------------- .text._ZN17fastertransformer38transposeMatrix_colMajorToCOL32_kernelIfEEvPT_PKS1_ii --------------------------
	.section	.text._ZN17fastertransformer38transposeMatrix_colMajorToCOL32_kernelIfEEvPT_PKS1_ii,"ax",@progbits
	.align	128
        .global         _ZN17fastertransformer38transposeMatrix_colMajorToCOL32_kernelIfEEvPT_PKS1_ii
        .type           _ZN17fastertransformer38transposeMatrix_colMajorToCOL32_kernelIfEEvPT_PKS1_ii,@function
        .size           _ZN17fastertransformer38transposeMatrix_colMajorToCOL32_kernelIfEEvPT_PKS1_ii,(.L_x_13 - _ZN17fastertransformer38transposeMatrix_colMajorToCOL32_kernelIfEEvPT_PKS1_ii)
        .other          _ZN17fastertransformer38transposeMatrix_colMajorToCOL32_kernelIfEEvPT_PKS1_ii,@"STO_CUDA_ENTRY STV_DEFAULT"
_ZN17fastertransformer38transposeMatrix_colMajorToCOL32_kernelIfEEvPT_PKS1_ii:
.text._ZN17fastertransformer38transposeMatrix_colMajorToCOL32_kernelIfEEvPT_PKS1_ii:
        /* <DEDUP_REMOVED lines=22> */
[----:B------:R-:W2:Y:S01]  /*0160*/  LDG.E.CONSTANT R5, desc[UR4][R4.64] ;  /* 0x0000000404057981 */ /* 0x000ea2000c1e9900 */
[----:B------:R-:W-:-:S05]  /*0170*/  IMAD.SHL.U32 R7, R6, 0x20, RZ ;  /* 0x0000002006077824 */ /* 0x000fca00078e00ff */
[----:B------:R-:W-:Y:S02]  /*0180*/  LOP3.LUT R7, R7, 0xffffffe0, R0, 0xe2, !PT ;  /* 0xffffffe007077812 */ /* 0x000fe400078ee200 */
[----:B------:R-:W-:-:S05]  /*0190*/  LOP3.LUT R0, R0, 0xffffffe0, RZ, 0xc0, !PT ;  /* 0xffffffe000007812 */ /* 0x000fca00078ec0ff */
[----:B------:R-:W-:-:S04]  /*01a0*/  IMAD R7, R0, UR7, R7 ;  /* 0x0000000700077c24 */ /* 0x000fc8000f8e0207 */
[----:B0-----:R-:W-:-:S05]  /*01b0*/  IMAD.WIDE.U32 R2, R7, 0x4, R2 ;  /* 0x0000000407027825 */ /* 0x001fca00078e0002 */
[----:B--2---:R-:W-:Y:S01]  /*01c0*/  STG.E desc[UR4][R2.64], R5 ;  /* 0x0000000502007986 */ /* 0x004fe2000c101904 */
[----:B------:R-:W-:Y:S05]  /*01d0*/  EXIT ;  /* 0x000000000000794d */ /* 0x000fea0003800000 */
.L_x_3:
        /* <DEDUP_REMOVED lines=10> */
.L_x_13:


//--------------------- .text._ZN17fastertransformer38transposeMatrix_COL32ToColMajor_kernelIaEEvPT_PKS1_ii --------------------------
	.section	.text._ZN17fastertransformer38transposeMatrix_COL32ToColMajor_kernelIaEEvPT_PKS1_ii,"ax",@progbits
	.align	128
        .global         _ZN17fastertransformer38transposeMatrix_COL32ToColMajor_kernelIaEEvPT_PKS1_ii
        .type           _ZN17fastertransformer38transposeMatrix_COL32ToColMajor_kernelIaEEvPT_PKS1_ii,@function
        .size           _ZN17fastertransformer38transposeMatrix_COL32ToColMajor_kernelIaEEvPT_PKS1_ii,(.L_x_14 - _ZN17fastertransformer38transposeMatrix_COL32ToColMajor_kernelIaEEvPT_PKS1_ii)
        .other          _ZN17fastertransformer38transposeMatrix_COL32ToColMajor_kernelIaEEvPT_PKS1_ii,@"STO_CUDA_ENTRY STV_DEFAULT"
_ZN17fastertransformer38transposeMatrix_COL32ToColMajor_kernelIaEEvPT_PKS1_ii:
.text._ZN17fastertransformer38transposeMatrix_COL32ToColMajor_kernelIaEEvPT_PKS1_ii:
[----:B------:R-:W-:Y:S01]  /*0000*/  LDC R1, c[0x0][0x28] ;  /* 0x00000a00ff017b82 */ /* 0x000fe20000000800 */
[----:B------:R-:W0:Y:S07]  /*0010*/  S2R R3, SR_TID.X ;  /* 0x0000000000037919 */ /* 0x000e2e0000002100 */
[----:B------:R-:W0:Y:S01]  /*0020*/  S2UR UR4, SR_CTAID.X ;  /* 0x00000000000479c3 */ /* 0x000e220000002500 */
[----:B------:R-:W-:Y:S01]  /*0030*/  ULDC.64 UR6, c[0x0][0x220] ;  /* 0x0000880000067ab9 */ /* 0x000fe20000000a00 */
[----:B------:R-:W1:Y:S01]  /*0040*/  S2R R5, SR_CTAID.Y ;  /* 0x0000000000057919 */ /* 0x000e620000002600 */
[----:B------:R-:W1:Y:S05]  /*0050*/  S2R R2, SR_TID.Y ;  /* 0x0000000000027919 */ /* 0x000e6a0000002200 */
[----:B------:R-:W0:Y:S02]  /*0060*/  LDC R0, c[0x0][RZ] ;  /* 0x00000000ff007b82 */ /* 0x000e240000000800 */
[----:B0-----:R-:W-:Y:S01]  /*0070*/  IMAD R0, R0, UR4, R3 ;  /* 0x0000000400007c24 */ /* 0x001fe2000f8e0203 */
[----:B------:R-:W-:-:S04]  /*0080*/  ULDC UR4, c[0x0][0x4] ;  /* 0x0000010000047ab9 */ /* 0x000fc80000000800 */
[----:B------:R-:W-:Y:S01]  /*0090*/  ISETP.GE.AND P0, PT, R0, UR7, PT ;  /* 0x0000000700007c0c */ /* 0x000fe2000bf06270 */
[----:B-1----:R-:W-:-:S05]  /*00a0*/  IMAD R5, R5, UR4, R2 ;  /* 0x0000000405057c24 */ /* 0x002fca000f8e0202 */
[----:B------:R-:W-:-:S13]  /*00b0*/  ISETP.GE.OR P0, PT, R5, UR6, P0 ;  /* 0x0000000605007c0c */ /* 0x000fda0008706670 */
[----:B------:R-:W-:Y:S05]  /*00c0*/  @P0 EXIT ;  /* 0x000000000000094d */ /* 0x000fea0003800000 */
[----:B------:R-:W-:Y:S01]  /*00d0*/  IMAD.SHL.U32 R3, R5, 0x20, RZ ;  /* 0x0000002005037824 */ /* 0x000fe200078e00ff */
[----:B------:R-:W-:Y:S01]  /*00e0*/  LOP3.LUT R2, R0, 0xffffffe0, RZ, 0xc0, !PT ;  /* 0xffffffe000027812 */ /* 0x000fe200078ec0ff */
[----:B------:R-:W-:Y:S01]  /*00f0*/  ULDC.64 UR4, c[0x0][0x218] ;  /* 0x0000860000047ab9 */ /* 0x000fe20000000a00 */
[----:B------:R-:W-:Y:S02]  /*0100*/  ULDC.64 UR8, c[0x0][0x210] ;  /* 0x0000840000087ab9 */ /* 0x000fe40000000a00 */
[----:B------:R-:W-:-:S05]  /*0110*/  LOP3.LUT R3, R3, 0xffffffe0, R0, 0xe2, !PT ;  /* 0xffffffe003037812 */ /* 0x000fca00078ee200 */
[----:B------:R-:W-:-:S05]  /*0120*/  IMAD R2, R2, UR6, R3 ;  /* 0x0000000602027c24 */ /* 0x000fca000f8e0203 */
[----:B------:R-:W-:-:S05]  /*0130*/  IADD3 R2, P0, R2, UR4, RZ ;  /* 0x0000000402027c10 */ /* 0x000fca000ff1e0ff */
[----:B------:R-:W-:Y:S01]  /*0140*/  IMAD.X R3, RZ, RZ, UR5, P0 ;  /* 0x00000005ff037e24 */ /* 0x000fe200080e06ff */
[----:B------:R-:W-:-:S05]  /*0150*/  ULDC.64 UR4, c[0x0][0x208] ;  /* 0x0000820000047ab9 */ /* 0x000fca0000000a00 */
[----:B------:R-:W2:Y:S01]  /*0160*/  LDG.E.S8.CONSTANT R3, desc[UR4][R2.64] ;  /* 0x0000000402037981 */ /* 0x000ea2000c1e9300 */
[----:B------:R-:W-:-:S05]  /*0170*/  IMAD R0, R5, UR7, R0 ;  /* 0x0000000705007c24 */ /* 0x000fca000f8e0200 */
[----:B------:R-:W-:-:S04]  /*0180*/  IADD3 R4, P0, R0, UR8, RZ ;  /* 0x0000000800047c10 */ /* 0x000fc8000ff1e0ff */
[----:B------:R-:W-:-:S05]  /*0190*/  LEA.HI.X.SX32 R5, R0, UR9, 0x1, P0 ;  /* 0x0000000900057c11 */ /* 0x000fca00080f0eff */
[----:B--2---:R-:W-:Y:S01]  /*01a0*/  STG.E.U8 desc[UR4][R4.64], R3 ;  /* 0x0000000304007986 */ /* 0x004fe2000c101104 */
[----:B------:R-:W-:Y:S05]  /*01b0*/  EXIT ;  /* 0x000000000000794d */ /* 0x000fea0003800000 */
.L_x_4:
        /* <DEDUP_REMOVED lines=12> */
.L_x_14:


//--------------------- .text._ZN17fastertransformer38transposeMatrix_COL32ToColMajor_kernelI6__halfEEvPT_PKS2_ii --------------------------
	.section	.text._ZN17fastertransformer38transposeMatrix_COL32ToColMajor_kernelI6__halfEEvPT_PKS2_ii,"ax",@progbits
	.align	128
        .global         _ZN17fastertransformer38transposeMatrix_COL32ToColMajor_kernelI6__halfEEvPT_PKS2_ii
        .type           _ZN17fastertransformer38transposeMatrix_COL32ToColMajor_kernelI6__halfEEvPT_PKS2_ii,@function
        .size           _ZN17fastertransformer38transposeMatrix_COL32ToColMajor_kernelI6__halfEEvPT_PKS2_ii,(.L_x_15 - _ZN17fastertransformer38transposeMatrix_COL32ToColMajor_kernelI6__halfEEvPT_PKS2_ii)
        .other          _ZN17fastertransformer38transposeMatrix_COL32ToColMajor_kernelI6__halfEEvPT_PKS2_ii,@"STO_CUDA_ENTRY STV_DEFAULT"
_ZN17fastertransformer38transposeMatrix_COL32ToColMajor_kernelI6__halfEEvPT_PKS2_ii:
.text._ZN17fastertransformer38transposeMatrix_COL32ToColMajor_kernelI6__halfEEvPT_PKS2_ii:
        /* <DEDUP_REMOVED lines=13> */
[----:B------:R-:W0:Y:S01]  /*00d0*/  LDC.64 R2, c[0x0][0x218] ;  /* 0x00008600ff027b82 */ /* 0x000e220000000a00 */
[----:B------:R-:W-:Y:S01]  /*00e0*/  SHF.L.U32 R5, R7, 0x5, RZ ;  /* 0x0000000507057819 */ /* 0x000fe200000006ff */
[----:B------:R-:W-:Y:S01]  /*00f0*/  ULDC.64 UR4, c[0x0][0x208] ;  /* 0x0000820000047ab9 */ /* 0x000fe20000000a00 */
[----:B------:R-:W-:Y:S02]  /*0100*/  LOP3.LUT R4, R0, 0xffffffe0, RZ, 0xc0, !PT ;  /* 0xffffffe000047812 */ /* 0x000fe400078ec0ff */
[----:B------:R-:W-:-:S05]  /*0110*/  LOP3.LUT R5, R5, 0xffffffe0, R0, 0xe2, !PT ;  /* 0xffffffe005057812 */ /* 0x000fca00078ee200 */
[----:B------:R-:W-:-:S04]  /*0120*/  IMAD R5, R4, UR6, R5 ;  /* 0x0000000604057c24 */ /* 0x000fc8000f8e0205 */
[----:B0-----:R-:W-:Y:S02]  /*0130*/  IMAD.WIDE.U32 R2, R5, 0x2, R2 ;  /* 0x0000000205027825 */ /* 0x001fe400078e0002 */
[----:B------:R-:W0:Y:S04]  /*0140*/  LDC.64 R4, c[0x0][0x210] ;  /* 0x00008400ff047b82 */ /* 0x000e280000000a00 */
[----:B------:R-:W2:Y:S01]  /*0150*/  LDG.E.U16.CONSTANT R3, desc[UR4][R2.64] ;  /* 0x0000000402037981 */ /* 0x000ea2000c1e9500 */
[----:B------:R-:W-:-:S04]  /*0160*/  IMAD R7, R7, UR7, R0 ;  /* 0x0000000707077c24 */ /* 0x000fc8000f8e0200 */
[----:B0-----:R-:W-:-:S05]  /*0170*/  IMAD.WIDE R4, R7, 0x2, R4 ;  /* 0x0000000207047825 */ /* 0x001fca00078e0204 */
[----:B--2---:R-:W-:Y:S01]  /*0180*/  STG.E.U16 desc[UR4][R4.64], R3 ;  /* 0x0000000304007986 */ /* 0x004fe2000c101504 */
[----:B------:R-:W-:Y:S05]  /*0190*/  EXIT ;  /* 0x000000000000794d */ /* 0x000fea0003800000 */
.L_x_5:
        /* <DEDUP_REMOVED lines=14> */
.L_x_15:


//--------------------- .text._ZN17fastertransformer38transposeMatrix_COL32ToColMajor_kernelIfEEvPT_PKS1_ii --------------------------
	.section	.text._ZN17fastertransformer38transposeMatrix_COL32ToColMajor_kernelIfEEvPT_PKS1_ii,"ax",@progbits
	.align	128
        .global         _ZN17fastertransformer38transposeMatrix_COL32ToColMajor_kernelIfEEvPT_PKS1_ii
        .type           _ZN17fastertransformer38transposeMatrix_COL32ToColMajor_kernelIfEEvPT_PKS1_ii,@function
        .size           _ZN17fastertransformer38transposeMatrix_COL32ToColMajor_kernelIfEEvPT_PKS1_ii,(.L_x_16 - _ZN17fastertransformer38transposeMatrix_COL32ToColMajor_kernelIfEEvPT_PKS1_ii)
        .other          _ZN17fastertransformer38transposeMatrix_COL32ToColMajor_kernelIfEEvPT_PKS1_ii,@"STO_CUDA_ENTRY STV_DEFAULT"
_ZN17fastertransformer38transposeMatrix_COL32ToColMajor_kernelIfEEvPT_PKS1_ii:
.text._ZN17fastertransformer38transposeMatrix_COL32ToColMajor_kernelIfEEvPT_PKS1_ii:
        /* <DEDUP_REMOVED lines=21> */
[----:B------:R-:W2:Y:S01]  /*0150*/  LDG.E.CONSTANT R3, desc[UR4][R2.64] ;  /* 0x0000000402037981 */ /* 0x000ea2000c1e9900 */
[----:B------:R-:W-:-:S04]  /*0160*/  IMAD R7, R7, UR7, R0 ;  /* 0x0000000707077c24 */ /* 0x000fc8000f8e0200 */
[----:B0-----:R-:W-:-:S05]  /*0170*/  IMAD.WIDE R4, R7, 0x4, R4 ;  /* 0x0000000407047825 */ /* 0x001fca00078e0204 */
[----:B--2---:R-:W-:Y:S01]  /*0180*/  STG.E desc[UR4][R4.64], R3 ;  /* 0x0000000304007986 */ /* 0x004fe2000c101904 */
[----:B------:R-:W-:Y:S05]  /*0190*/  EXIT ;  /* 0x000000000000794d */ /* 0x000fea0003800000 */
.L_x_6:
        /* <DEDUP_REMOVED lines=14> */
.L_x_16:


//--------------------- .text._ZN17fastertransformer22rowMajorToCOL32_kernelEP5char4PKS0_ii --------------------------
	.section	.text._ZN17fastertransformer22rowMajorToCOL32_kernelEP5char4PKS0_ii,"ax",@progbits
	.align	128
        .global         _ZN17fastertransformer22rowMajorToCOL32_kernelEP5char4PKS0_ii
        .type           _ZN17fastertransformer22rowMajorToCOL32_kernelEP5char4PKS0_ii,@function
        .size           _ZN17fastertransformer22rowMajorToCOL32_kernelEP5char4PKS0_ii,(.L_x_17 - _ZN17fastertransformer22rowMajorToCOL32_kernelEP5char4PKS0_ii)
        .other          _ZN17fastertransformer22rowMajorToCOL32_kernelEP5char4PKS0_ii,@"STO_CUDA_ENTRY STV_DEFAULT"
_ZN17fastertransformer22rowMajorToCOL32_kernelEP5char4PKS0_ii:
.text._ZN17fastertransformer22rowMajorToCOL32_kernelEP5char4PKS0_ii:
        /* <DEDUP_REMOVED lines=8> */
[----:B------:R-:W-:-:S03]  /*0080*/  ULDC UR4, c[0x0][0x4] ;  /* 0x0000010000047ab9 */ /* 0x000fc60000000800 */
[----:B------:R-:W-:Y:S02]  /*0090*/  IMAD.SHL.U32 R0, R0, 0x4, RZ ;  /* 0x0000000400007824 */ /* 0x000fe400078e00ff */
[----:B-1----:R-:W-:-:S03]  /*00a0*/  IMAD R5, R5, UR4, R2 ;  /* 0x0000000405057c24 */ /* 0x002fc6000f8e0202 */
[----:B------:R-:W-:-:S04]  /*00b0*/  ISETP.GE.AND P0, PT, R0, UR7, PT ;  /* 0x0000000700007c0c */ /* 0x000fc8000bf06270 */
[----:B------:R-:W-:-:S13]  /*00c0*/  ISETP.GE.OR P0, PT, R5, UR6, P0 ;  /* 0x0000000605007c0c */ /* 0x000fda0008706670 */
[----:B------:R-:W-:Y:S05]  /*00d0*/  @P0 EXIT ;  /* 0x000000000000094d */ /* 0x000fea0003800000 */
[----:B------:R-:W0:Y:S01]  /*00e0*/  LDC.64 R2, c[0x0][0x218] ;  /* 0x00008600ff027b82 */ /* 0x000e220000000a00 */
[----:B------:R-:W-:Y:S01]  /*00f0*/  IMAD R4, R5, UR7, R0 ;  /* 0x0000000705047c24 */ /* 0x000fe2000f8e0200 */
[----:B------:R-:W-:Y:S01]  /*0100*/  ULDC.64 UR4, c[0x0][0x208] ;  /* 0x0000820000047ab9 */ /* 0x000fe20000000a00 */
[----:B------:R-:W-:-:S03]  /*0110*/  ULDC.64 UR8, c[0x0][0x210] ;  /* 0x0000840000087ab9 */ /* 0x000fc60000000a00 */
[----:B------:R-:W-:-:S05]  /*0120*/  SHF.R.S32.HI R7, RZ, 0x2, R4 ;  /* 0x00000002ff077819 */ /* 0x000fca0000011404 */
[----:B0-----:R-:W-:-:S06]  /*0130*/  IMAD.WIDE R2, R7, 0x4, R2 ;  /* 0x0000000407027825 */ /* 0x001fcc00078e0202 */
[----:B------:R-:W2:Y:S01]  /*0140*/  LDG.E.CONSTANT R3, desc[UR4][R2.64] ;  /* 0x0000000402037981 */ /* 0x000ea2000c1e9900 */
[C---:B------:R-:W-:Y:S02]  /*0150*/  LOP3.LUT R4, R0.reuse, 0x1c, RZ, 0xc0, !PT ;  /* 0x0000001c00047812 */ /* 0x040fe400078ec0ff */
[----:B------:R-:W-:Y:S02]  /*0160*/  LOP3.LUT R0, R0, 0xffffffe0, RZ, 0xc0, !PT ;  /* 0xffffffe000007812 */ /* 0x000fe400078ec0ff */
[----:B------:R-:W-:-:S05]  /*0170*/  LEA R5, R5, R4, 0x5 ;  /* 0x0000000405057211 */ /* 0x000fca00078e28ff */
[----:B------:R-:W-:-:S05]  /*0180*/  IMAD R5, R0, UR6, R5 ;  /* 0x0000000600057c24 */ /* 0x000fca000f8e0205 */
[----:B------:R-:W-:-:S05]  /*0190*/  IADD3 R4, P0, R5, UR8, RZ ;  /* 0x0000000805047c10 */ /* 0x000fca000ff1e0ff */
[----:B------:R-:W-:-:S05]  /*01a0*/  IMAD.X R5, RZ, RZ, UR9, P0 ;  /* 0x00000009ff057e24 */ /* 0x000fca00080e06ff */
[----:B--2---:R-:W-:Y:S01]  /*01b0*/  STG.E desc[UR4][R4.64], R3 ;  /* 0x0000000304007986 */ /* 0x004fe2000c101904 */
[----:B------:R-:W-:Y:S05]  /*01c0*/  EXIT ;  /* 0x000000000000794d */ /* 0x000fea0003800000 */
.L_x_7:
        /* <DEDUP_REMOVED lines=11> */
.L_x_17:


//--------------------- .text._ZN17fastertransformer38transposeMatrix_colMajorToCOL32_kernelI7__half2EEvPT_PKS2_ii --------------------------
	.section	.text._ZN17fastertransformer38transposeMatrix_colMajorToCOL32_kernelI7__half2EEvPT_PKS2_ii,"ax",@progbits
	.align	128
        .global         _ZN17fastertransformer38transposeMatrix_colMajorToCOL32_kernelI7__half2EEvPT_PKS2_ii
        .type           _ZN17fastertransformer38transposeMatrix_colMajorToCOL32_kernelI7__half2EEvPT_PKS2_ii,@function
        .size           _ZN17fastertransformer38transposeMatrix_colMajorToCOL32_kernelI7__half2EEvPT_PKS2_ii,(.L_x_18 - _ZN17fastertransformer38transposeMatrix_colMajorToCOL32_kernelI7__half2EEvPT_PKS2_ii)
        .other          _ZN17fastertransformer38transposeMatrix_colMajorToCOL32_kernelI7__half2EEvPT_PKS2_ii,@"STO_CUDA_ENTRY STV_DEFAULT"
_ZN17fastertransformer38transposeMatrix_colMajorToCOL32_kernelI7__half2EEvPT_PKS2_ii:
.text._ZN17fastertransformer38transposeMatrix_colMajorToCOL32_kernelI7__half2EEvPT_PKS2_ii:
[----:B------:R-:W-:Y:S01]  /*0000*/  LDC R1, c[0x0][0x28] ;  /* 0x00000a00ff017b82 */ /* 0x000fe20000000800 */
[----:B------:R-:W0:Y:S07]  /*0010*/  S2R R3, SR_TID.X ;  /* 0x0000000000037919 */ /* 0x000e2e0000002100 */
[----:B------:R-:W0:Y:S01]  /*0020*/  S2UR UR4, SR_CTAID.X ;  /* 0x00000000000479c3 */ /* 0x000e220000002500 */
[----:B------:R-:W-:Y:S01]  /*0030*/  ULDC.64 UR6, c[0x0][0x220] ;  /* 0x0000880000067ab9 */ /* 0x000fe20000000a00 */
[----:B------:R-:W1:Y:S01]  /*0040*/  S2R R7, SR_CTAID.Y ;  /* 0x0000000000077919 */ /* 0x000e620000002600 */
[----:B------:R-:W1:Y:S05]  /*0050*/  S2R R2, SR_TID.Y ;  /* 0x0000000000027919 */ /* 0x000e6a0000002200 */
[----:B------:R-:W0:Y:S01]  /*0060*/  LDC R0, c[0x0][RZ] ;  /* 0x00000000ff007b82 */ /* 0x000e220000000800 */
[----:B------:R-:W-:Y:S01]  /*0070*/  ULDC UR5, c[0x0][0x4] ;  /* 0x0000010000057ab9 */ /* 0x000fe20000000800 */
[----:B0-----:R-:W-:-:S05]  /*0080*/  IMAD R0, R0, UR4, R3 ;  /* 0x0000000400007c24 */ /* 0x001fca000f8e0203 */
[----:B------:R-:W-:Y:S01]  /*0090*/  SHF.L.U32 R0, R0, 0x1, RZ ;  /* 0x0000000100007819 */ /* 0x000fe200000006ff */
[----:B-1----:R-:W-:-:S05]  /*00a0*/  IMAD R7, R7, UR5, R2 ;  /* 0x0000000507077c24 */ /* 0x002fca000f8e0202 */
[----:B------:R-:W-:-:S04]  /*00b0*/  ISETP.GE.AND P0, PT, R7, UR7, PT ;  /* 0x0000000707007c0c */ /* 0x000fc8000bf06270 */
[----:B------:R-:W-:-:S13]  /*00c0*/  ISETP.GE.OR P0, PT, R0, UR6, P0 ;  /* 0x0000000600007c0c */ /* 0x000fda0008706670 */
[----:B------:R-:W-:Y:S05]  /*00d0*/  @P0 EXIT ;  /* 0x000000000000094d */ /* 0x000fea0003800000 */
[----:B------:R-:W0:Y:S01]  /*00e0*/  LDC.64 R2, c[0x0][0x218] ;  /* 0x00008600ff027b82 */ /* 0x000e220000000a00 */
[----:B------:R-:W-:Y:S01]  /*00f0*/  IMAD R4, R7, UR6, R0 ;  /* 0x0000000607047c24 */ /* 0x000fe2000f8e0200 */
[----:B------:R-:W-:-:S04]  /*0100*/  ULDC.64 UR4, c[0x0][0x208] ;  /* 0x0000820000047ab9 */ /* 0x000fc80000000a00 */
[----:B------:R-:W-:-:S05]  /*0110*/  SHF.R.S32.HI R5, RZ, 0x1, R4 ;  /* 0x00000001ff057819 */ /* 0x000fca0000011404 */
[----:B0-----:R-:W-:Y:S02]  /*0120*/  IMAD.WIDE R2, R5, 0x4, R2 ;  /* 0x0000000405027825 */ /* 0x001fe400078e0202 */
[----:B------:R-:W0:Y:S04]  /*0130*/  LDC.64 R4, c[0x0][0x210] ;  /* 0x00008400ff047b82 */ /* 0x000e280000000a00 */
[----:B------:R-:W2:Y:S01]  /*0140*/  LDG.E.CONSTANT R3, desc[UR4][R2.64] ;  /* 0x0000000402037981 */ /* 0x000ea2000c1e9900 */
[C---:B------:R-:W-:Y:S02]  /*0150*/  LOP3.LUT R6, R0.reuse, 0x1e, RZ, 0xc0, !PT ;  /* 0x0000001e00067812 */ /* 0x040fe400078ec0ff */
[----:B------:R-:W-:Y:S02]  /*0160*/  LOP3.LUT R0, R0, 0xffffffe0, RZ, 0xc0, !PT ;  /* 0xffffffe000007812 */ /* 0x000fe400078ec0ff */
[----:B------:R-:W-:-:S05]  /*0170*/  LEA R7, R7, R6, 0x5 ;  /* 0x0000000607077211 */ /* 0x000fca00078e28ff */
[----:B------:R-:W-:-:S05]  /*0180*/  IMAD R0, R0, UR7, R7 ;  /* 0x0000000700007c24 */ /* 0x000fca000f8e0207 */
[----:B------:R-:W-:-:S05]  /*0190*/  SHF.R.U32.HI R7, RZ, 0x1, R0 ;  /* 0x00000001ff077819 */ /* 0x000fca0000011600 */
[----:B0-----:R-:W-:-:S05]  /*01a0*/  IMAD.WIDE.U32 R4, R7, 0x4, R4 ;  /* 0x0000000407047825 */ /* 0x001fca00078e0004 */
[----:B--2---:R-:W-:Y:S01]  /*01b0*/  STG.E desc[UR4][R4.64], R3 ;  /* 0x0000000304007986 */ /* 0x004fe2000c101904 */
[----:B------:R-:W-:Y:S05]  /*01c0*/  EXIT ;  /* 0x000000000000794d */ /* 0x000fea0003800000 */
.L_x_8:
        /* <DEDUP_REMOVED lines=11> */
.L_x_18:


//--------------------- .text._ZN17fastertransformer38transposeMatrix_COL32ToColMajor_kernelI7__half2EEvPT_PKS2_ii --------------------------
	.section	.text._ZN17fastertransformer38transposeMatrix_COL32ToColMajor_kernelI7__half2EEvPT_PKS2_ii,"ax",@progbits
	.align	128
        .global         _ZN17fastertransformer38transposeMatrix_COL32ToColMajor_kernelI7__half2EEvPT_PKS2_ii
        .type           _ZN17fastertransformer38transposeMatrix_COL32ToColMajor_kernelI7__half2EEvPT_PKS2_ii,@function
        .size           _ZN17fastertransformer38transposeMatrix_COL32ToColMajor_kernelI7__half2EEvPT_PKS2_ii,(.L_x_19 - _ZN17fastertransformer38transposeMatrix_COL32ToColMajor_kernelI7__half2EEvPT_PKS2_ii)
        .other          _ZN17fastertransformer38transposeMatrix_COL32ToColMajor_kernelI7__half2EEvPT_PKS2_ii,@"STO_CUDA_ENTRY STV_DEFAULT"
_ZN17fastertransformer38transposeMatrix_COL32ToColMajor_kernelI7__half2EEvPT_PKS2_ii:
.text._ZN17fastertransformer38transposeMatrix_COL32ToColMajor_kernelI7__half2EEvPT_PKS2_ii:
        /* <DEDUP_REMOVED lines=9> */
[----:B------:R-:W-:Y:S01]  /*0090*/  SHF.L.U32 R0, R0, 0x1, RZ ;  /* 0x0000000100007819 */ /* 0x000fe200000006ff */
[----:B-1----:R-:W-:-:S03]  /*00a0*/  IMAD R7, R7, UR4, R2 ;  /* 0x0000000407077c24 */ /* 0x002fc6000f8e0202 */
[----:B------:R-:W-:-:S04]  /*00b0*/  ISETP.GE.AND P0, PT, R0, UR7, PT ;  /* 0x0000000700007c0c */ /* 0x000fc8000bf06270 */
[----:B------:R-:W-:-:S13]  /*00c0*/  ISETP.GE.OR P0, PT, R7, UR6, P0 ;  /* 0x0000000607007c0c */ /* 0x000fda0008706670 */
[----:B------:R-:W-:Y:S05]  /*00d0*/  @P0 EXIT ;  /* 0x000000000000094d */ /* 0x000fea0003800000 */
[----:B------:R-:W0:Y:S01]  /*00e0*/  LDC.64 R2, c[0x0][0x218] ;  /* 0x00008600ff027b82 */ /* 0x000e220000000a00 */
[C---:B------:R-:W-:Y:S01]  /*00f0*/  LOP3.LUT R6, R0.reuse, 0x1e, RZ, 0xc0, !PT ;  /* 0x0000001e00067812 */ /* 0x040fe200078ec0ff */
[----:B------:R-:W-:Y:S01]  /*0100*/  ULDC.64 UR4, c[0x0][0x208] ;  /* 0x0000820000047ab9 */ /* 0x000fe20000000a00 */
[----:B------:R-:W-:Y:S02]  /*0110*/  LOP3.LUT R4, R0, 0xffffffe0, RZ, 0xc0, !PT ;  /* 0xffffffe000047812 */ /* 0x000fe400078ec0ff */
[----:B------:R-:W-:-:S05]  /*0120*/  LEA R5, R7, R6, 0x5 ;  /* 0x0000000607057211 */ /* 0x000fca00078e28ff */
[----:B------:R-:W-:-:S05]  /*0130*/  IMAD R4, R4, UR6, R5 ;  /* 0x0000000604047c24 */ /* 0x000fca000f8e0205 */
[----:B------:R-:W-:-:S05]  /*0140*/  SHF.R.U32.HI R5, RZ, 0x1, R4 ;  /* 0x00000001ff057819 */ /* 0x000fca0000011604 */
[----:B0-----:R-:W-:Y:S02]  /*0150*/  IMAD.WIDE.U32 R2, R5, 0x4, R2 ;  /* 0x0000000405027825 */ /* 0x001fe400078e0002 */
[----:B------:R-:W0:Y:S04]  /*0160*/  LDC.64 R4, c[0x0][0x210] ;  /* 0x00008400ff047b82 */ /* 0x000e280000000a00 */
[----:B------:R-:W2:Y:S01]  /*0170*/  LDG.E.CONSTANT R3, desc[UR4][R2.64] ;  /* 0x0000000402037981 */ /* 0x000ea2000c1e9900 */
[----:B------:R-:W-:-:S05]  /*0180*/  IMAD R0, R7, UR7, R0 ;  /* 0x0000000707007c24 */ /* 0x000fca000f8e0200 */
[----:B------:R-:W-:-:S05]  /*0190*/  SHF.R.S32.HI R7, RZ, 0x1, R0 ;  /* 0x00000001ff077819 */ /* 0x000fca0000011400 */
[----:B0-----:R-:W-:-:S05]  /*01a0*/  IMAD.WIDE R4, R7, 0x4, R4 ;  /* 0x0000000407047825 */ /* 0x001fca00078e0204 */
[----:B--2---:R-:W-:Y:S01]  /*01b0*/  STG.E desc[UR4][R4.64], R3 ;  /* 0x0000000304007986 */ /* 0x004fe2000c101904 */
[----:B------:R-:W-:Y:S05]  /*01c0*/  EXIT ;  /* 0x000000000000794d */ /* 0x000fea0003800000 */
.L_x_9:
        /* <DEDUP_REMOVED lines=11> */
.L_x_19:


//--------------------- .nv.shared.reserved.0     --------------------------
	.section	.nv.shared.reserved.0,"aw",@nobits
	.weak		__nv_reservedSMEM_offset_0_alias
	.size		__nv_reservedSMEM_offset_0_alias, 0, 0
	.other		__nv_reservedSMEM_offset_0_alias,@"STO_CUDA_RESERVED_SHARED STV_DEFAULT"
__nv_reservedSMEM_offset_0_alias:
	.zero		0


//--------------------- .nv.constant0._ZN17fastertransformer47transposeMatrix_colMajorToCOL32_quantize_kernelI6__halfEEvP5char4PKT_iiPKf --------------------------
	.section	.nv.constant0._ZN17fastertransformer47transposeMatrix_colMajorToCOL32_quantize_kernelI6__halfEEvP5char4PKT_iiPKf,"a",@progbits
	.sectionflags	@""
	.align	4
.nv.constant0._ZN17fastertransformer47transposeMatrix_colMajorToCOL32_quantize_kernelI6__halfEEvP5char4PKT_iiPKf:
	.zero		560


//--------------------- .nv.constant0._ZN17fastertransformer47transposeMatrix_colMajorToCOL32_quantize_kernelIfEEvP5char4PKT_iiPKf --------------------------
	.section	.nv.constant0._ZN17fastertransformer47transposeMatrix_colMajorToCOL32_quantize_kernelIfEEvP5char4PKT_iiPKf,"a",@progbits
	.sectionflags	@""
	.align	4
.nv.constant0._ZN17fastertransformer47transposeMatrix_colMajorToCOL32_quantize_kernelIfEEvP5char4PKT_iiPKf:
	.zero		560


//--------------------- .nv.constant0._ZN17fastertransformer38transposeMatrix_colMajorToCOL32_kernelI6__halfEEvPT_PKS2_ii --------------------------
	.section	.nv.constant0._ZN17fastertransformer38transposeMatrix_colMajorToCOL32_kernelI6__halfEEvPT_PKS2_ii,"a",@progbits
	.sectionflags	@""
	.align	4
.nv.constant0._ZN17fastertransformer38transposeMatrix_colMajorToCOL32_kernelI6__halfEEvPT_PKS2_ii:
	.zero		552


//--------------------- .nv.constant0._ZN17fastertransformer38transposeMatrix_colMajorToCOL32_kernelIfEEvPT_PKS1_ii --------------------------
	.section	.nv.constant0._ZN17fastertransformer38transposeMatrix_colMajorToCOL32_kernelIfEEvPT_PKS1_ii,"a",@progbits
	.sectionflags	@""
	.align	4
.nv.constant0._ZN17fastertransformer38transposeMatrix_colMajorToCOL32_kernelIfEEvPT_PKS1_ii:
	.zero		552


//--------------------- .nv.constant0._ZN17fastertransformer38transposeMatrix_COL32ToColMajor_kernelIaEEvPT_PKS1_ii --------------------------
	.section	.nv.constant0._ZN17fastertransformer38transposeMatrix_COL32ToColMajor_kernelIaEEvPT_PKS1_ii,"a",@progbits
	.sectionflags	@""
	.align	4
.nv.constant0._ZN17fastertransformer38transposeMatrix_COL32ToColMajor_kernelIaEEvPT_PKS1_ii:
	.zero		552


//--------------------- .nv.constant0._ZN17fastertransformer38transposeMatrix_COL32ToColMajor_kernelI6__halfEEvPT_PKS2_ii --------------------------
	.section	.nv.constant0._ZN17fastertransformer38transposeMatrix_COL32ToColMajor_kernelI6__halfEEvPT_PKS2_ii,"a",@progbits
	.sectionflags	@""
	.align	4
.nv.constant0._ZN17fastertransformer38transposeMatrix_COL32ToColMajor_kernelI6__halfEEvPT_PKS2_ii:
	.zero		552


//--------------------- .nv.constant0._ZN17fastertransformer38transposeMatrix_COL32ToColMajor_kernelIfEEvPT_PKS1_ii --------------------------
	.section	.nv.constant0._ZN17fastertransformer38transposeMatrix_COL32ToColMajor_kernelIfEEvPT_PKS1_ii,"a",@progbits
	.sectionflags	@""
	.align	4
.nv.constant0._ZN17fastertransformer38transposeMatrix_COL32ToColMajor_kernelIfEEvPT_PKS1_ii:
	.zero		552


//--------------------- .nv.constant0._ZN17fastertransformer22rowMajorToCOL32_kernelEP5char4PKS0_ii --------------------------
	.section	.nv.constant0._ZN17fastertransformer22rowMajorToCOL32_kernelEP5char4PKS0_ii,"a",@progbits
	.sectionflags	@""
	.align	4
.nv.constant0._ZN17fastertransformer22rowMajorToCOL32_kernelEP5char4PKS0_ii:
	.zero		552


//--------------------- .nv.constant0._ZN17fastertransformer38transposeMatrix_colMajorToCOL32_kernelI7__half2EEvPT_PKS2_ii --------------------------
	.section	.nv.constant0._ZN17fastertransformer38transposeMatrix_colMajorToCOL32_kernelI7__half2EEvPT_PKS2_ii,"a",@progbits
	.sectionflags	@""
	.align	4
.nv.constant0._ZN17fastertransformer38transposeMatrix_colMajorToCOL32_kernelI7__half2EEvPT_PKS2_ii:
	.zero		552


//--------------------- .nv.constant0._ZN17fastertransformer38transposeMatrix_COL32ToColMajor_kernelI7__half2EEvPT_PKS2_ii --------------------------
	.section	.nv.constant0._ZN17fastertransformer38transposeMatrix_COL32ToColMajor_kernelI7__half2EEvPT_PKS2_ii,"a",@progbits
	.sectionflags	@""
	.align	4
.nv.constant0._ZN17fastertransformer38transposeMatrix_COL32ToColMajor_kernelI7__half2EEvPT_PKS2_ii:
	.zero		552


//--------------------- SYMBOLS --------------------------

	.type		.nv.reservedSmem.offset0,@object
	.size		.nv.reservedSmem.offset0,0x4
